	.target	sm_90a

	.elftype	@"ET_EXEC"


//--------------------- .note.nv.tkinfo           --------------------------
	.section	.note.nv.tkinfo,"",@"SHT_NOTE"
	.sectionflags	@"SHF_NOTE_NV_TKINFO"
	.tkinfo
        /*0018*/ 	.word	0x00000002
        /*0030*/ 	.string	""
        /*0030*/ 	.string	"ptxas"
        /*0030*/ 	.string	"Cuda compilation tools, release 13.0, V13.0.88"
        /*0030*/ 	.string	"Build cuda_13.0.r13.0/compiler.36424714_0"
        /*0030*/ 	.string	"-arch sm_90a -m 64 "



//--------------------- .note.nv.cuinfo           --------------------------
	.section	.note.nv.cuinfo,"",@"SHT_NOTE"
	.sectionflags	@"SHF_NOTE_NV_CUINFO"
        /*0018*/ 	.short	0x0002
        /*001a*/ 	.short	0x005a
        /*001c*/ 	.short	0x0082
	.zero		2


//--------------------- .nv.info                  --------------------------
	.section	.nv.info,"",@"SHT_CUDA_INFO"
	.align	4


	//----- nvinfo : EIATTR_REGCOUNT
	.align		4
        /*0000*/ 	.byte	0x04, 0x2f
        /*0002*/ 	.short	(.L_15 - .L_14)
	.align		4
.L_14:
        /*0004*/ 	.word	index@(_ZN7cutlass13device_kernelINS_4gemm6kernel13GemmUniversalIN4cute5tupleIJiiiiEEENS1_10collective13CollectiveMmaINS1_34MainloopSm90TmaGmmaWarpSpecializedILi4ENS5_IJNS4_1CILi1EEESB_SB_EEENS1_35KernelTmaWarpSpecializedCooperativeEEENS5_IJNSA_ILi256EEENSA_ILi128EEENSA_ILi64EEEEEENS_10bfloat16_tENS5_IJlSB_lEEESJ_SK_NS4_8TiledMMAINS4_8MMA_AtomIJNS4_4SM904GMMA28MMA_64x128x16_F32BF16BF16_SSILNSO_5MajorE0ELSQ_0ELNSO_7ScaleInE1ELSR_1EEEEEENS4_6LayoutINS5_IJNSA_ILi2EEESB_SB_EEENS5_IJSB_NSA_ILi0EEESX_EEEEENS5_IJNS4_10UnderscoreES10_S10_EEEEENS4_13SM90_TMA_LOADENS4_14ComposedLayoutINS4_7SwizzleILi3ELi4ELi3EEENS4_18smem_ptr_flag_bitsILi16EEENSU_INS5_IJNSA_ILi8EEESH_EEENS5_IJSH_SB_EEEEEEEvNS4_8identityES13_S1D_vS1E_EENS_8epilogue10collective6detail29Sm90TmaWarpSpecializedAdapterINS1H_15DefaultEpilogueISJ_SK_SK_NS1G_6thread17LinearCombinationISJ_Li1EffLNS1L_9ScaleType4KindE0ELNS_15FloatRoundStyleE2ESJ_EENS1_15EpilogueDefaultEEEEEvvEEEEvNT_6ParamsE)
        /*0008*/ 	.word	0x000000a8


	//----- nvinfo : EIATTR_FRAME_SIZE
	.align		4
.L_15:
        /*000c*/ 	.byte	0x04, 0x11
        /*000e*/ 	.short	(.L_17 - .L_16)
	.align		4
.L_16:
        /*0010*/ 	.word	index@(_ZN7cutlass13device_kernelINS_4gemm6kernel13GemmUniversalIN4cute5tupleIJiiiiEEENS1_10collective13CollectiveMmaINS1_34MainloopSm90TmaGmmaWarpSpecializedILi4ENS5_IJNS4_1CILi1EEESB_SB_EEENS1_35KernelTmaWarpSpecializedCooperativeEEENS5_IJNSA_ILi256EEENSA_ILi128EEENSA_ILi64EEEEEENS_10bfloat16_tENS5_IJlSB_lEEESJ_SK_NS4_8TiledMMAINS4_8MMA_AtomIJNS4_4SM904GMMA28MMA_64x128x16_F32BF16BF16_SSILNSO_5MajorE0ELSQ_0ELNSO_7ScaleInE1ELSR_1EEEEEENS4_6LayoutINS5_IJNSA_ILi2EEESB_SB_EEENS5_IJSB_NSA_ILi0EEESX_EEEEENS5_IJNS4_10UnderscoreES10_S10_EEEEENS4_13SM90_TMA_LOADENS4_14ComposedLayoutINS4_7SwizzleILi3ELi4ELi3EEENS4_18smem_ptr_flag_bitsILi16EEENSU_INS5_IJNSA_ILi8EEESH_EEENS5_IJSH_SB_EEEEEEEvNS4_8identityES13_S1D_vS1E_EENS_8epilogue10collective6detail29Sm90TmaWarpSpecializedAdapterINS1H_15DefaultEpilogueISJ_SK_SK_NS1G_6thread17LinearCombinationISJ_Li1EffLNS1L_9ScaleType4KindE0ELNS_15FloatRoundStyleE2ESJ_EENS1_15EpilogueDefaultEEEEEvvEEEEvNT_6ParamsE)
        /*0014*/ 	.word	0x00000000


	//----- nvinfo : EIATTR_MIN_STACK_SIZE
	.align		4
.L_17:
        /*0018*/ 	.byte	0x04, 0x12
        /*001a*/ 	.short	(.L_19 - .L_18)
	.align		4
.L_18:
        /*001c*/ 	.word	index@(_ZN7cutlass13device_kernelINS_4gemm6kernel13GemmUniversalIN4cute5tupleIJiiiiEEENS1_10collective13CollectiveMmaINS1_34MainloopSm90TmaGmmaWarpSpecializedILi4ENS5_IJNS4_1CILi1EEESB_SB_EEENS1_35KernelTmaWarpSpecializedCooperativeEEENS5_IJNSA_ILi256EEENSA_ILi128EEENSA_ILi64EEEEEENS_10bfloat16_tENS5_IJlSB_lEEESJ_SK_NS4_8TiledMMAINS4_8MMA_AtomIJNS4_4SM904GMMA28MMA_64x128x16_F32BF16BF16_SSILNSO_5MajorE0ELSQ_0ELNSO_7ScaleInE1ELSR_1EEEEEENS4_6LayoutINS5_IJNSA_ILi2EEESB_SB_EEENS5_IJSB_NSA_ILi0EEESX_EEEEENS5_IJNS4_10UnderscoreES10_S10_EEEEENS4_13SM90_TMA_LOADENS4_14ComposedLayoutINS4_7SwizzleILi3ELi4ELi3EEENS4_18smem_ptr_flag_bitsILi16EEENSU_INS5_IJNSA_ILi8EEESH_EEENS5_IJSH_SB_EEEEEEEvNS4_8identityES13_S1D_vS1E_EENS_8epilogue10collective6detail29Sm90TmaWarpSpecializedAdapterINS1H_15DefaultEpilogueISJ_SK_SK_NS1G_6thread17LinearCombinationISJ_Li1EffLNS1L_9ScaleType4KindE0ELNS_15FloatRoundStyleE2ESJ_EENS1_15EpilogueDefaultEEEEEvvEEEEvNT_6ParamsE)
        /*0020*/ 	.word	0x00000000
.L_19:


//--------------------- .nv.compat                --------------------------
	.section	.nv.compat,"",@"SHT_CUDA_COMPAT_INFO"
	.align	4
        /*0000*/ 	.byte	0x02, 0x09, 0x01, 0x00, 0x02, 0x02, 0x04, 0x00, 0x02, 0x05, 0x05, 0x00, 0x03, 0x07, 0x01, 0x01
        /*0010*/ 	.byte	0x02, 0x03, 0x01, 0x00, 0x02, 0x06, 0x01, 0x00, 0x04, 0x0b, 0x08, 0x00, 0x00, 0x00, 0x00, 0x00
        /*0020*/ 	.byte	0x00, 0x00, 0x00, 0x00


//--------------------- .nv.info._ZN7cutlass13device_kernelINS_4gemm6kernel13GemmUniversalIN4cute5tupleIJiiiiEEENS1_10collective13CollectiveMmaINS1_34MainloopSm90TmaGmmaWarpSpecializedILi4ENS5_IJNS4_1CILi1EEESB_SB_EEENS1_35KernelTmaWarpSpecializedCooperativeEEENS5_IJNSA_ILi256EEENSA_ILi128EEENSA_ILi64EEEEEENS_10bfloat16_tENS5_IJlSB_lEEESJ_SK_NS4_8TiledMMAINS4_8MMA_AtomIJNS4_4SM904GMMA28MMA_64x128x16_F32BF16BF16_SSILNSO_5MajorE0ELSQ_0ELNSO_7ScaleInE1ELSR_1EEEEEENS4_6LayoutINS5_IJNSA_ILi2EEESB_SB_EEENS5_IJSB_NSA_ILi0EEESX_EEEEENS5_IJNS4_10UnderscoreES10_S10_EEEEENS4_13SM90_TMA_LOADENS4_14ComposedLayoutINS4_7SwizzleILi3ELi4ELi3EEENS4_18smem_ptr_flag_bitsILi16EEENSU_INS5_IJNSA_ILi8EEESH_EEENS5_IJSH_SB_EEEEEEEvNS4_8identityES13_S1D_vS1E_EENS_8epilogue10collective6detail29Sm90TmaWarpSpecializedAdapterINS1H_15DefaultEpilogueISJ_SK_SK_NS1G_6thread17LinearCombinationISJ_Li1EffLNS1L_9ScaleType4KindE0ELNS_15FloatRoundStyleE2ESJ_EENS1_15EpilogueDefaultEEEEEvvEEEEvNT_6ParamsE --------------------------
	.section	.nv.info._ZN7cutlass13device_kernelINS_4gemm6kernel13GemmUniversalIN4cute5tupleIJiiiiEEENS1_10collective13CollectiveMmaINS1_34MainloopSm90TmaGmmaWarpSpecializedILi4ENS5_IJNS4_1CILi1EEESB_SB_EEENS1_35KernelTmaWarpSpecializedCooperativeEEENS5_IJNSA_ILi256EEENSA_ILi128EEENSA_ILi64EEEEEENS_10bfloat16_tENS5_IJlSB_lEEESJ_SK_NS4_8TiledMMAINS4_8MMA_AtomIJNS4_4SM904GMMA28MMA_64x128x16_F32BF16BF16_SSILNSO_5MajorE0ELSQ_0ELNSO_7ScaleInE1ELSR_1EEEEEENS4_6LayoutINS5_IJNSA_ILi2EEESB_SB_EEENS5_IJSB_NSA_ILi0EEESX_EEEEENS5_IJNS4_10UnderscoreES10_S10_EEEEENS4_13SM90_TMA_LOADENS4_14ComposedLayoutINS4_7SwizzleILi3ELi4ELi3EEENS4_18smem_ptr_flag_bitsILi16EEENSU_INS5_IJNSA_ILi8EEESH_EEENS5_IJSH_SB_EEEEEEEvNS4_8identityES13_S1D_vS1E_EENS_8epilogue10collective6detail29Sm90TmaWarpSpecializedAdapterINS1H_15DefaultEpilogueISJ_SK_SK_NS1G_6thread17LinearCombinationISJ_Li1EffLNS1L_9ScaleType4KindE0ELNS_15FloatRoundStyleE2ESJ_EENS1_15EpilogueDefaultEEEEEvvEEEEvNT_6ParamsE,"",@"SHT_CUDA_INFO"
	.sectionflags	@""
	.align	4


	//----- nvinfo : EIATTR_CUDA_API_VERSION
	.align		4
        /*0000*/ 	.byte	0x04, 0x37
        /*0002*/ 	.short	(.L_21 - .L_20)
.L_20:
        /*0004*/ 	.word	0x00000082


	//----- nvinfo : EIATTR_KPARAM_INFO
	.align		4
.L_21:
        /*0008*/ 	.byte	0x04, 0x17
        /*000a*/ 	.short	(.L_23 - .L_22)
.L_22:
        /*000c*/ 	.word	0x00000000
        /*0010*/ 	.short	0x0000
        /*0012*/ 	.short	0x0070
        /*0014*/ 	.byte	0x00, 0xf0, 0x01, 0x10


	//----- nvinfo : EIATTR_SPARSE_MMA_MASK
	.align		4
.L_23:
        /*0018*/ 	.byte	0x03, 0x50
        /*001a*/ 	.short	0x0000


	//----- nvinfo : EIATTR_MAXREG_COUNT
	.align		4
        /*001c*/ 	.byte	0x03, 0x1b
        /*001e*/ 	.short	0x00a8


	//----- nvinfo : EIATTR_NUM_BARRIERS
	.align		4
        /*0020*/ 	.byte	0x02, 0x4c
        /*0022*/ 	.byte	0x01
	.zero		1


	//----- nvinfo : EIATTR_EXTERNS
	.align		4
        /*0024*/ 	.byte	0x04, 0x0f
        /*0026*/ 	.short	(.L_25 - .L_24)


	//   ....[0]....
	.align		4
.L_24:
        /*0028*/ 	.word	index@(__assertfail)


	//----- nvinfo : EIATTR_MERCURY_ISA_VERSION
	.align		4
.L_25:
        /*002c*/ 	.byte	0x03, 0x5f
        /*002e*/ 	.short	0x0101


	//----- nvinfo : EIATTR_INT_WARP_WIDE_INSTR_OFFSETS
	.align		4
        /*0030*/ 	.byte	0x04, 0x31
        /*0032*/ 	.short	(.L_27 - .L_26)


	//   ....[0]....
.L_26:
        /*0034*/ 	.word	0x000003b0


	//   ....[1]....
        /*0038*/ 	.word	0x000003e0


	//   ....[2]....
        /*003c*/ 	.word	0x000004c0


	//----- nvinfo : EIATTR_COOP_GROUP_MASK_REGIDS
	.align		4
.L_27:
        /*0040*/ 	.byte	0x04, 0x29
        /*0042*/ 	.short	(.L_29 - .L_28)


	//   ....[0]....
.L_28:
        /*0044*/ 	.word	0xffffffff


	//   ....[1]....
        /*0048*/ 	.word	0xffffffff


	//   ....[2]....
        /*004c*/ 	.word	0xffffffff


	//   ....[3]....
        /*0050*/ 	.word	0xffffffff


	//   ....[4]....
        /*0054*/ 	.word	0xffffffff


	//----- nvinfo : EIATTR_COOP_GROUP_INSTR_OFFSETS
	.align		4
.L_29:
        /*0058*/ 	.byte	0x04, 0x28
        /*005a*/ 	.short	(.L_31 - .L_30)


	//   ....[0]....
.L_30:
        /*005c*/ 	.word	0x00000060


	//   ....[1]....
        /*0060*/ 	.word	0x00000070


	//   ....[2]....
        /*0064*/ 	.word	0x00000130


	//   ....[3]....
        /*0068*/ 	.word	0x000002c0


	//   ....[4]....
        /*006c*/ 	.word	0x00000f70


	//----- nvinfo : EIATTR_REG_RECONFIG
	.align		4
.L_31:
        /*0070*/ 	.byte	0x01, 0x54
	.zero		2


	//----- nvinfo : EIATTR_SYSCALL_OFFSETS
	.align		4
        /*0074*/ 	.byte	0x04, 0x46
        /*0076*/ 	.short	(.L_33 - .L_32)


	//   ....[0]....
.L_32:
        /*0078*/ 	.word	0x00001130


	//----- nvinfo : EIATTR_MBARRIER_INSTR_OFFSETS
	.align		4
.L_33:
        /*007c*/ 	.byte	0x04, 0x39
        /*007e*/ 	.short	(.L_35 - .L_34)


	//   ....[0]....
.L_34:
        /*0080*/ 	.word	0x00000230
        /*0084*/ 	.word	0x000000ff
        /*0088*/ 	.word	0x00000000
        /*008c*/ 	.short	0x0100
        /*008e*/ 	.byte	0x08
	.zero		1


	//   ....[1]....
        /*0090*/ 	.word	0x00000240
        /*0094*/ 	.word	0x000000ff
        /*0098*/ 	.word	0x00000020
        /*009c*/ 	.short	0x0100
        /*009e*/ 	.byte	0x08
	.zero		1


	//   ....[2]....
        /*00a0*/ 	.word	0x00000250
        /*00a4*/ 	.word	0x000000ff
        /*00a8*/ 	.word	0x00000008
        /*00ac*/ 	.short	0x0100
        /*00ae*/ 	.byte	0x08
	.zero		1


	//   ....[3]....
        /*00b0*/ 	.word	0x00000260
        /*00b4*/ 	.word	0x000000ff
        /*00b8*/ 	.word	0x00000028
        /*00bc*/ 	.short	0x0100
        /*00be*/ 	.byte	0x08
	.zero		1


	//   ....[4]....
        /*00c0*/ 	.word	0x00000270
        /*00c4*/ 	.word	0x000000ff
        /*00c8*/ 	.word	0x00000010
        /*00cc*/ 	.short	0x0100
        /*00ce*/ 	.byte	0x08
	.zero		1


	//   ....[5]....
        /*00d0*/ 	.word	0x00000280
        /*00d4*/ 	.word	0x000000ff
        /*00d8*/ 	.word	0x00000030
        /*00dc*/ 	.short	0x0100
        /*00de*/ 	.byte	0x08
	.zero		1


	//   ....[6]....
        /*00e0*/ 	.word	0x00000290
        /*00e4*/ 	.word	0x000000ff
        /*00e8*/ 	.word	0x00000018
        /*00ec*/ 	.short	0x0100
        /*00ee*/ 	.byte	0x08
	.zero		1


	//   ....[7]....
        /*00f0*/ 	.word	0x000002a0
        /*00f4*/ 	.word	0x000000ff
        /*00f8*/ 	.word	0x00000038
        /*00fc*/ 	.short	0x0100
        /*00fe*/ 	.byte	0x08
	.zero		1


	//   ....[8]....
        /*0100*/ 	.word	0x00000530
        /*0104*/ 	.word	0x000000ff
        /*0108*/ 	.word	0x00000050
        /*010c*/ 	.short	0x0100
        /*010e*/ 	.byte	0x06
	.zero		1


	//   ....[9]....
        /*0110*/ 	.word	0x00000590
        /*0114*/ 	.word	0x000000ff
        /*0118*/ 	.word	0x00000058
        /*011c*/ 	.short	0x0100
        /*011e*/ 	.byte	0x06
	.zero		1


	//   ....[10]....
        /*0120*/ 	.word	0x000011b0
        /*0124*/ 	.word	0x00000003
        /*0128*/ 	.word	0x00000000
        /*012c*/ 	.short	0x010a
        /*012e*/ 	.byte	0x3f
	.zero		1


	//   ....[11]....
        /*0130*/ 	.word	0x000011f0
        /*0134*/ 	.word	0x00000003
        /*0138*/ 	.word	0x00000000
        /*013c*/ 	.short	0x010a
        /*013e*/ 	.byte	0x3f
	.zero		1


	//   ....[12]....
        /*0140*/ 	.word	0x000016d0
        /*0144*/ 	.word	0x000000ff
        /*0148*/ 	.word	0x00000000
        /*014c*/ 	.short	0x010a
        /*014e*/ 	.byte	0x08
	.zero		1


	//   ....[13]....
        /*0150*/ 	.word	0x00001710
        /*0154*/ 	.word	0x000000ff
        /*0158*/ 	.word	0x00000000
        /*015c*/ 	.short	0x010a
        /*015e*/ 	.byte	0x08
	.zero		1


	//   ....[14]....
        /*0160*/ 	.word	0x00001ab0
        /*0164*/ 	.word	0x000000ff
        /*0168*/ 	.word	0x00000000
        /*016c*/ 	.short	0x0101
        /*016e*/ 	.byte	0x08
	.zero		1


	//   ....[15]....
        /*0170*/ 	.word	0x00001c90
        /*0174*/ 	.word	0x000000ff
        /*0178*/ 	.word	0x00000000
        /*017c*/ 	.short	0x0101
        /*017e*/ 	.byte	0x04
	.zero		1


	//   ....[16]....
        /*0180*/ 	.word	0x0000b550
        /*0184*/ 	.word	0x0000000c
        /*0188*/ 	.word	0x00000020
        /*018c*/ 	.short	0x010a
        /*018e*/ 	.byte	0x3f
	.zero		1


	//   ....[17]....
        /*0190*/ 	.word	0x0000b910
        /*0194*/ 	.word	0x00000005
        /*0198*/ 	.word	0x00000058
        /*019c*/ 	.short	0x0101
        /*019e*/ 	.byte	0x3f
	.zero		1


	//   ....[18]....
        /*01a0*/ 	.word	0x0000c010
        /*01a4*/ 	.word	0x00000007
        /*01a8*/ 	.word	0x00000000
        /*01ac*/ 	.short	0x010a
        /*01ae*/ 	.byte	0x3f
	.zero		1


	//   ....[19]....
        /*01b0*/ 	.word	0x0000c090
        /*01b4*/ 	.word	0x00000006
        /*01b8*/ 	.word	0x00000000
        /*01bc*/ 	.short	0x010a
        /*01be*/ 	.byte	0x3f
	.zero		1


	//   ....[20]....
        /*01c0*/ 	.word	0x0000c120
        /*01c4*/ 	.word	0x00000007
        /*01c8*/ 	.word	0x00000000
        /*01cc*/ 	.short	0x010a
        /*01ce*/ 	.byte	0x3f
	.zero		1


	//   ....[21]....
        /*01d0*/ 	.word	0x0000c1b0
        /*01d4*/ 	.word	0x00000005
        /*01d8*/ 	.word	0x00000000
        /*01dc*/ 	.short	0x010a
        /*01de*/ 	.byte	0x3f
	.zero		1


	//   ....[22]....
        /*01e0*/ 	.word	0x0000c210
        /*01e4*/ 	.word	0x00000003
        /*01e8*/ 	.word	0x00000000
        /*01ec*/ 	.short	0x010a
        /*01ee*/ 	.byte	0x3f
	.zero		1


	//   ....[23]....
        /*01f0*/ 	.word	0x0000c270
        /*01f4*/ 	.word	0x00000004
        /*01f8*/ 	.word	0x00000000
        /*01fc*/ 	.short	0x010a
        /*01fe*/ 	.byte	0x3f
	.zero		1


	//   ....[24]....
        /*0200*/ 	.word	0x0000c340
        /*0204*/ 	.word	0x0000000c
        /*0208*/ 	.word	0x00000020
        /*020c*/ 	.short	0x010a
        /*020e*/ 	.byte	0x3f
	.zero		1


	//   ....[25]....
        /*0210*/ 	.word	0x0000c410
        /*0214*/ 	.word	0x00000007
        /*0218*/ 	.word	0x00000000
        /*021c*/ 	.short	0x010a
        /*021e*/ 	.byte	0x3f
	.zero		1


	//   ....[26]....
        /*0220*/ 	.word	0x0000c460
        /*0224*/ 	.word	0x00000006
        /*0228*/ 	.word	0x00000000
        /*022c*/ 	.short	0x010a
        /*022e*/ 	.byte	0x3f
	.zero		1


	//   ....[27]....
        /*0230*/ 	.word	0x0000c4b0
        /*0234*/ 	.word	0x00000007
        /*0238*/ 	.word	0x00000000
        /*023c*/ 	.short	0x010a
        /*023e*/ 	.byte	0x3f
	.zero		1


	//----- nvinfo : EIATTR_NUM_MBARRIERS
	.align		4
.L_35:
        /*0240*/ 	.byte	0x03, 0x38
        /*0242*/ 	.short	0x000a


	//----- nvinfo : EIATTR_EXIT_INSTR_OFFSETS
	.align		4
        /*0244*/ 	.byte	0x04, 0x1c
        /*0246*/ 	.short	(.L_37 - .L_36)


	//   ....[0]....
.L_36:
        /*0248*/ 	.word	0x000005e0


	//   ....[1]....
        /*024c*/ 	.word	0x00000ea0


	//   ....[2]....
        /*0250*/ 	.word	0x0000abc0


	//   ....[3]....
        /*0254*/ 	.word	0x0000b1f0


	//   ....[4]....
        /*0258*/ 	.word	0x0000c200


	//----- nvinfo : EIATTR_MAX_THREADS
	.align		4
.L_37:
        /*025c*/ 	.byte	0x04, 0x05
        /*025e*/ 	.short	(.L_39 - .L_38)
.L_38:
        /*0260*/ 	.word	0x00000180
        /*0264*/ 	.word	0x00000001
        /*0268*/ 	.word	0x00000001


	//----- nvinfo : EIATTR_CRS_STACK_SIZE
	.align		4
.L_39:
        /*026c*/ 	.byte	0x04, 0x1e
        /*026e*/ 	.short	(.L_41 - .L_40)
.L_40:
        /*0270*/ 	.word	0x00000000


	//----- nvinfo : EIATTR_CBANK_PARAM_SIZE
	.align		4
.L_41:
        /*0274*/ 	.byte	0x03, 0x19
        /*0276*/ 	.short	0x0470


	//----- nvinfo : EIATTR_PARAM_CBANK
	.align		4
        /*0278*/ 	.byte	0x04, 0x0a
        /*027a*/ 	.short	(.L_43 - .L_42)
	.align		4
.L_42:
        /*027c*/ 	.word	index@(.nv.constant0._ZN7cutlass13device_kernelINS_4gemm6kernel13GemmUniversalIN4cute5tupleIJiiiiEEENS1_10collective13CollectiveMmaINS1_34MainloopSm90TmaGmmaWarpSpecializedILi4ENS5_IJNS4_1CILi1EEESB_SB_EEENS1_35KernelTmaWarpSpecializedCooperativeEEENS5_IJNSA_ILi256EEENSA_ILi128EEENSA_ILi64EEEEEENS_10bfloat16_tENS5_IJlSB_lEEESJ_SK_NS4_8TiledMMAINS4_8MMA_AtomIJNS4_4SM904GMMA28MMA_64x128x16_F32BF16BF16_SSILNSO_5MajorE0ELSQ_0ELNSO_7ScaleInE1ELSR_1EEEEEENS4_6LayoutINS5_IJNSA_ILi2EEESB_SB_EEENS5_IJSB_NSA_ILi0EEESX_EEEEENS5_IJNS4_10UnderscoreES10_S10_EEEEENS4_13SM90_TMA_LOADENS4_14ComposedLayoutINS4_7SwizzleILi3ELi4ELi3EEENS4_18smem_ptr_flag_bitsILi16EEENSU_INS5_IJNSA_ILi8EEESH_EEENS5_IJSH_SB_EEEEEEEvNS4_8identityES13_S1D_vS1E_EENS_8epilogue10collective6detail29Sm90TmaWarpSpecializedAdapterINS1H_15DefaultEpilogueISJ_SK_SK_NS1G_6thread17LinearCombinationISJ_Li1EffLNS1L_9ScaleType4KindE0ELNS_15FloatRoundStyleE2ESJ_EENS1_15EpilogueDefaultEEEEEvvEEEEvNT_6ParamsE)
        /*0280*/ 	.short	0x0210
        /*0282*/ 	.short	0x0470


	//----- nvinfo : EIATTR_SW_WAR
	.align		4
.L_43:
        /*0284*/ 	.byte	0x04, 0x36
        /*0286*/ 	.short	(.L_45 - .L_44)
.L_44:
        /*0288*/ 	.word	0x00000008
.L_45:


//--------------------- .nv.callgraph             --------------------------
	.section	.nv.callgraph,"",@"SHT_CUDA_CALLGRAPH"
	.align	4
	.sectionentsize	8
	.align		4
        /*0000*/ 	.word	0x00000000
	.align		4
        /*0004*/ 	.word	0xffffffff
	.align		4
        /*0008*/ 	.word	index@(_ZN7cutlass13device_kernelINS_4gemm6kernel13GemmUniversalIN4cute5tupleIJiiiiEEENS1_10collective13CollectiveMmaINS1_34MainloopSm90TmaGmmaWarpSpecializedILi4ENS5_IJNS4_1CILi1EEESB_SB_EEENS1_35KernelTmaWarpSpecializedCooperativeEEENS5_IJNSA_ILi256EEENSA_ILi128EEENSA_ILi64EEEEEENS_10bfloat16_tENS5_IJlSB_lEEESJ_SK_NS4_8TiledMMAINS4_8MMA_AtomIJNS4_4SM904GMMA28MMA_64x128x16_F32BF16BF16_SSILNSO_5MajorE0ELSQ_0ELNSO_7ScaleInE1ELSR_1EEEEEENS4_6LayoutINS5_IJNSA_ILi2EEESB_SB_EEENS5_IJSB_NSA_ILi0EEESX_EEEEENS5_IJNS4_10UnderscoreES10_S10_EEEEENS4_13SM90_TMA_LOADENS4_14ComposedLayoutINS4_7SwizzleILi3ELi4ELi3EEENS4_18smem_ptr_flag_bitsILi16EEENSU_INS5_IJNSA_ILi8EEESH_EEENS5_IJSH_SB_EEEEEEEvNS4_8identityES13_S1D_vS1E_EENS_8epilogue10collective6detail29Sm90TmaWarpSpecializedAdapterINS1H_15DefaultEpilogueISJ_SK_SK_NS1G_6thread17LinearCombinationISJ_Li1EffLNS1L_9ScaleType4KindE0ELNS_15FloatRoundStyleE2ESJ_EENS1_15EpilogueDefaultEEEEEvvEEEEvNT_6ParamsE)
	.align		4
        /*000c*/ 	.word	index@(__assertfail)
	.align		4
        /*0010*/ 	.word	0x00000000
	.align		4
        /*0014*/ 	.word	0xfffffffe
	.align		4
        /*0018*/ 	.word	0x00000000
	.align		4
        /*001c*/ 	.word	0xfffffffd
	.align		4
        /*0020*/ 	.word	0x00000000
	.align		4
        /*0024*/ 	.word	0xfffffffc


//--------------------- .nv.constant4             --------------------------
	.section	.nv.constant4,"a",@progbits
	.align	8
	.align		8
.nv.constant4:
        /*0000*/ 	.dword	__assertfail
	.align		8
        /*0008*/ 	.dword	__unnamed_1
	.align		8
        /*0010*/ 	.dword	_ZN40_INTERNAL_cfeba8a7_4_k_cu_26fa7807_254614cuda3std3__45__cpo5beginE
	.align		8
        /*0018*/ 	.dword	_ZN40_INTERNAL_cfeba8a7_4_k_cu_26fa7807_254614cuda3std3__45__cpo3endE
	.align		8
        /*0020*/ 	.dword	_ZN40_INTERNAL_cfeba8a7_4_k_cu_26fa7807_254614cuda3std3__45__cpo6cbeginE
	.align		8
        /*0028*/ 	.dword	_ZN40_INTERNAL_cfeba8a7_4_k_cu_26fa7807_254614cuda3std3__45__cpo4cendE
	.align		8
        /*0030*/ 	.dword	_ZN40_INTERNAL_cfeba8a7_4_k_cu_26fa7807_254614cuda3std3__442_GLOBAL__N__cfeba8a7_4_k_cu_26fa7807_254616ignoreE
	.align		8
        /*0038*/ 	.dword	_ZN40_INTERNAL_cfeba8a7_4_k_cu_26fa7807_254614cuda3std3__419piecewise_constructE
	.align		8
        /*0040*/ 	.dword	_ZN40_INTERNAL_cfeba8a7_4_k_cu_26fa7807_254614cuda3std3__48in_placeE
	.align		8
        /*0048*/ 	.dword	_ZN40_INTERNAL_cfeba8a7_4_k_cu_26fa7807_254614cuda3std6ranges3__45__cpo4swapE
	.align		8
        /*0050*/ 	.dword	_ZN40_INTERNAL_cfeba8a7_4_k_cu_26fa7807_254614cuda3std6ranges3__45__cpo9iter_moveE
	.align		8
        /*0058*/ 	.dword	_ZN40_INTERNAL_cfeba8a7_4_k_cu_26fa7807_254614cute7productE
	.align		8
        /*0060*/ 	.dword	_ZN40_INTERNAL_cfeba8a7_4_k_cu_26fa7807_254614cute1_E
	.align		8
        /*0068*/ 	.dword	$str$22
	.align		8
        /*0070*/ 	.dword	$str$23


//--------------------- .text._ZN7cutlass13device_kernelINS_4gemm6kernel13GemmUniversalIN4cute5tupleIJiiiiEEENS1_10collective13CollectiveMmaINS1_34MainloopSm90TmaGmmaWarpSpecializedILi4ENS5_IJNS4_1CILi1EEESB_SB_EEENS1_35KernelTmaWarpSpecializedCooperativeEEENS5_IJNSA_ILi256EEENSA_ILi128EEENSA_ILi64EEEEEENS_10bfloat16_tENS5_IJlSB_lEEESJ_SK_NS4_8TiledMMAINS4_8MMA_AtomIJNS4_4SM904GMMA28MMA_64x128x16_F32BF16BF16_SSILNSO_5MajorE0ELSQ_0ELNSO_7ScaleInE1ELSR_1EEEEEENS4_6LayoutINS5_IJNSA_ILi2EEESB_SB_EEENS5_IJSB_NSA_ILi0EEESX_EEEEENS5_IJNS4_10UnderscoreES10_S10_EEEEENS4_13SM90_TMA_LOADENS4_14ComposedLayoutINS4_7SwizzleILi3ELi4ELi3EEENS4_18smem_ptr_flag_bitsILi16EEENSU_INS5_IJNSA_ILi8EEESH_EEENS5_IJSH_SB_EEEEEEEvNS4_8identityES13_S1D_vS1E_EENS_8epilogue10collective6detail29Sm90TmaWarpSpecializedAdapterINS1H_15DefaultEpilogueISJ_SK_SK_NS1G_6thread17LinearCombinationISJ_Li1EffLNS1L_9ScaleType4KindE0ELNS_15FloatRoundStyleE2ESJ_EENS1_15EpilogueDefaultEEEEEvvEEEEvNT_6ParamsE --------------------------
	.section	.text._ZN7cutlass13device_kernelINS_4gemm6kernel13GemmUniversalIN4cute5tupleIJiiiiEEENS1_10collective13CollectiveMmaINS1_34MainloopSm90TmaGmmaWarpSpecializedILi4ENS5_IJNS4_1CILi1EEESB_SB_EEENS1_35KernelTmaWarpSpecializedCooperativeEEENS5_IJNSA_ILi256EEENSA_ILi128EEENSA_ILi64EEEEEENS_10bfloat16_tENS5_IJlSB_lEEESJ_SK_NS4_8TiledMMAINS4_8MMA_AtomIJNS4_4SM904GMMA28MMA_64x128x16_F32BF16BF16_SSILNSO_5MajorE0ELSQ_0ELNSO_7ScaleInE1ELSR_1EEEEEENS4_6LayoutINS5_IJNSA_ILi2EEESB_SB_EEENS5_IJSB_NSA_ILi0EEESX_EEEEENS5_IJNS4_10UnderscoreES10_S10_EEEEENS4_13SM90_TMA_LOADENS4_14ComposedLayoutINS4_7SwizzleILi3ELi4ELi3EEENS4_18smem_ptr_flag_bitsILi16EEENSU_INS5_IJNSA_ILi8EEESH_EEENS5_IJSH_SB_EEEEEEEvNS4_8identityES13_S1D_vS1E_EENS_8epilogue10collective6detail29Sm90TmaWarpSpecializedAdapterINS1H_15DefaultEpilogueISJ_SK_SK_NS1G_6thread17LinearCombinationISJ_Li1EffLNS1L_9ScaleType4KindE0ELNS_15FloatRoundStyleE2ESJ_EENS1_15EpilogueDefaultEEEEEvvEEEEvNT_6ParamsE,"ax",@progbits
	.align	128
.text._ZN7cutlass13device_kernelINS_4gemm6kernel13GemmUniversalIN4cute5tupleIJiiiiEEENS1_10collective13CollectiveMmaINS1_34MainloopSm90TmaGmmaWarpSpecializedILi4ENS5_IJNS4_1CILi1EEESB_SB_EEENS1_35KernelTmaWarpSpecializedCooperativeEEENS5_IJNSA_ILi256EEENSA_ILi128EEENSA_ILi64EEEEEENS_10bfloat16_tENS5_IJlSB_lEEESJ_SK_NS4_8TiledMMAINS4_8MMA_AtomIJNS4_4SM904GMMA28MMA_64x128x16_F32BF16BF16_SSILNSO_5MajorE0ELSQ_0ELNSO_7ScaleInE1ELSR_1EEEEEENS4_6LayoutINS5_IJNSA_ILi2EEESB_SB_EEENS5_IJSB_NSA_ILi0EEESX_EEEEENS5_IJNS4_10UnderscoreES10_S10_EEEEENS4_13SM90_TMA_LOADENS4_14ComposedLayoutINS4_7SwizzleILi3ELi4ELi3EEENS4_18smem_ptr_flag_bitsILi16EEENSU_INS5_IJNSA_ILi8EEESH_EEENS5_IJSH_SB_EEEEEEEvNS4_8identityES13_S1D_vS1E_EENS_8epilogue10collective6detail29Sm90TmaWarpSpecializedAdapterINS1H_15DefaultEpilogueISJ_SK_SK_NS1G_6thread17LinearCombinationISJ_Li1EffLNS1L_9ScaleType4KindE0ELNS_15FloatRoundStyleE2ESJ_EENS1_15EpilogueDefaultEEEEEvvEEEEvNT_6ParamsE:
        .type           _ZN7cutlass13device_kernelINS_4gemm6kernel13GemmUniversalIN4cute5tupleIJiiiiEEENS1_10collective13CollectiveMmaINS1_34MainloopSm90TmaGmmaWarpSpecializedILi4ENS5_IJNS4_1CILi1EEESB_SB_EEENS1_35KernelTmaWarpSpecializedCooperativeEEENS5_IJNSA_ILi256EEENSA_ILi128EEENSA_ILi64EEEEEENS_10bfloat16_tENS5_IJlSB_lEEESJ_SK_NS4_8TiledMMAINS4_8MMA_AtomIJNS4_4SM904GMMA28MMA_64x128x16_F32BF16BF16_SSILNSO_5MajorE0ELSQ_0ELNSO_7ScaleInE1ELSR_1EEEEEENS4_6LayoutINS5_IJNSA_ILi2EEESB_SB_EEENS5_IJSB_NSA_ILi0EEESX_EEEEENS5_IJNS4_10UnderscoreES10_S10_EEEEENS4_13SM90_TMA_LOADENS4_14ComposedLayoutINS4_7SwizzleILi3ELi4ELi3EEENS4_18smem_ptr_flag_bitsILi16EEENSU_INS5_IJNSA_ILi8EEESH_EEENS5_IJSH_SB_EEEEEEEvNS4_8identityES13_S1D_vS1E_EENS_8epilogue10collective6detail29Sm90TmaWarpSpecializedAdapterINS1H_15DefaultEpilogueISJ_SK_SK_NS1G_6thread17LinearCombinationISJ_Li1EffLNS1L_9ScaleType4KindE0ELNS_15FloatRoundStyleE2ESJ_EENS1_15EpilogueDefaultEEEEEvvEEEEvNT_6ParamsE,@function
        .size           _ZN7cutlass13device_kernelINS_4gemm6kernel13GemmUniversalIN4cute5tupleIJiiiiEEENS1_10collective13CollectiveMmaINS1_34MainloopSm90TmaGmmaWarpSpecializedILi4ENS5_IJNS4_1CILi1EEESB_SB_EEENS1_35KernelTmaWarpSpecializedCooperativeEEENS5_IJNSA_ILi256EEENSA_ILi128EEENSA_ILi64EEEEEENS_10bfloat16_tENS5_IJlSB_lEEESJ_SK_NS4_8TiledMMAINS4_8MMA_AtomIJNS4_4SM904GMMA28MMA_64x128x16_F32BF16BF16_SSILNSO_5MajorE0ELSQ_0ELNSO_7ScaleInE1ELSR_1EEEEEENS4_6LayoutINS5_IJNSA_ILi2EEESB_SB_EEENS5_IJSB_NSA_ILi0EEESX_EEEEENS5_IJNS4_10UnderscoreES10_S10_EEEEENS4_13SM90_TMA_LOADENS4_14ComposedLayoutINS4_7SwizzleILi3ELi4ELi3EEENS4_18smem_ptr_flag_bitsILi16EEENSU_INS5_IJNSA_ILi8EEESH_EEENS5_IJSH_SB_EEEEEEEvNS4_8identityES13_S1D_vS1E_EENS_8epilogue10collective6detail29Sm90TmaWarpSpecializedAdapterINS1H_15DefaultEpilogueISJ_SK_SK_NS1G_6thread17LinearCombinationISJ_Li1EffLNS1L_9ScaleType4KindE0ELNS_15FloatRoundStyleE2ESJ_EENS1_15EpilogueDefaultEEEEEvvEEEEvNT_6ParamsE,(.L_x_320 - _ZN7cutlass13device_kernelINS_4gemm6kernel13GemmUniversalIN4cute5tupleIJiiiiEEENS1_10collective13CollectiveMmaINS1_34MainloopSm90TmaGmmaWarpSpecializedILi4ENS5_IJNS4_1CILi1EEESB_SB_EEENS1_35KernelTmaWarpSpecializedCooperativeEEENS5_IJNSA_ILi256EEENSA_ILi128EEENSA_ILi64EEEEEENS_10bfloat16_tENS5_IJlSB_lEEESJ_SK_NS4_8TiledMMAINS4_8MMA_AtomIJNS4_4SM904GMMA28MMA_64x128x16_F32BF16BF16_SSILNSO_5MajorE0ELSQ_0ELNSO_7ScaleInE1ELSR_1EEEEEENS4_6LayoutINS5_IJNSA_ILi2EEESB_SB_EEENS5_IJSB_NSA_ILi0EEESX_EEEEENS5_IJNS4_10UnderscoreES10_S10_EEEEENS4_13SM90_TMA_LOADENS4_14ComposedLayoutINS4_7SwizzleILi3ELi4ELi3EEENS4_18smem_ptr_flag_bitsILi16EEENSU_INS5_IJNSA_ILi8EEESH_EEENS5_IJSH_SB_EEEEEEEvNS4_8identityES13_S1D_vS1E_EENS_8epilogue10collective6detail29Sm90TmaWarpSpecializedAdapterINS1H_15DefaultEpilogueISJ_SK_SK_NS1G_6thread17LinearCombinationISJ_Li1EffLNS1L_9ScaleType4KindE0ELNS_15FloatRoundStyleE2ESJ_EENS1_15EpilogueDefaultEEEEEvvEEEEvNT_6ParamsE)
        .other          _ZN7cutlass13device_kernelINS_4gemm6kernel13GemmUniversalIN4cute5tupleIJiiiiEEENS1_10collective13CollectiveMmaINS1_34MainloopSm90TmaGmmaWarpSpecializedILi4ENS5_IJNS4_1CILi1EEESB_SB_EEENS1_35KernelTmaWarpSpecializedCooperativeEEENS5_IJNSA_ILi256EEENSA_ILi128EEENSA_ILi64EEEEEENS_10bfloat16_tENS5_IJlSB_lEEESJ_SK_NS4_8TiledMMAINS4_8MMA_AtomIJNS4_4SM904GMMA28MMA_64x128x16_F32BF16BF16_SSILNSO_5MajorE0ELSQ_0ELNSO_7ScaleInE1ELSR_1EEEEEENS4_6LayoutINS5_IJNSA_ILi2EEESB_SB_EEENS5_IJSB_NSA_ILi0EEESX_EEEEENS5_IJNS4_10UnderscoreES10_S10_EEEEENS4_13SM90_TMA_LOADENS4_14ComposedLayoutINS4_7SwizzleILi3ELi4ELi3EEENS4_18smem_ptr_flag_bitsILi16EEENSU_INS5_IJNSA_ILi8EEESH_EEENS5_IJSH_SB_EEEEEEEvNS4_8identityES13_S1D_vS1E_EENS_8epilogue10collective6detail29Sm90TmaWarpSpecializedAdapterINS1H_15DefaultEpilogueISJ_SK_SK_NS1G_6thread17LinearCombinationISJ_Li1EffLNS1L_9ScaleType4KindE0ELNS_15FloatRoundStyleE2ESJ_EENS1_15EpilogueDefaultEEEEEvvEEEEvNT_6ParamsE,@"STO_CUDA_ENTRY STV_DEFAULT"
_ZN7cutlass13device_kernelINS_4gemm6kernel13GemmUniversalIN4cute5tupleIJiiiiEEENS1_10collective13CollectiveMmaINS1_34MainloopSm90TmaGmmaWarpSpecializedILi4ENS5_IJNS4_1CILi1EEESB_SB_EEENS1_35KernelTmaWarpSpecializedCooperativeEEENS5_IJNSA_ILi256EEENSA_ILi128EEENSA_ILi64EEEEEENS_10bfloat16_tENS5_IJlSB_lEEESJ_SK_NS4_8TiledMMAINS4_8MMA_AtomIJNS4_4SM904GMMA28MMA_64x128x16_F32BF16BF16_SSILNSO_5MajorE0ELSQ_0ELNSO_7ScaleInE1ELSR_1EEEEEENS4_6LayoutINS5_IJNSA_ILi2EEESB_SB_EEENS5_IJSB_NSA_ILi0EEESX_EEEEENS5_IJNS4_10UnderscoreES10_S10_EEEEENS4_13SM90_TMA_LOADENS4_14ComposedLayoutINS4_7SwizzleILi3ELi4ELi3EEENS4_18smem_ptr_flag_bitsILi16EEENSU_INS5_IJNSA_ILi8EEESH_EEENS5_IJSH_SB_EEEEEEEvNS4_8identityES13_S1D_vS1E_EENS_8epilogue10collective6detail29Sm90TmaWarpSpecializedAdapterINS1H_15DefaultEpilogueISJ_SK_SK_NS1G_6thread17LinearCombinationISJ_Li1EffLNS1L_9ScaleType4KindE0ELNS_15FloatRoundStyleE2ESJ_EENS1_15EpilogueDefaultEEEEEvvEEEEvNT_6ParamsE:
[----:B------:R-:W0:Y:S01]  /*0000*/  LDC R1, c[0x0][0x28] ;  /* 0x00000a00ff017b82 */ /* 0x000e220000000800 */
[----:B------:R-:W1:Y:S01]  /*0010*/  S2R R18, SR_TID.X ;  /* 0x0000000000127919 */ /* 0x000e620000002100 */
[----:B------:R-:W-:Y:S01]  /*0020*/  ELECT P0, URZ, PT ;  /* 0x00000000003f782f */ /* 0x000fe20003800000 */
[----:B------:R-:W-:Y:S01]  /*0030*/  BSSY B0, `(.L_x_0) ;  /* 0x000000f000007945 */ /* 0x000fe20003800000 */
[--C-:B-1----:R-:W-:Y:S02]  /*0040*/  SHF.R.U32.HI R0, RZ, 0x5, R18.reuse ;  /* 0x00000005ff007819 */ /* 0x102fe40000011612 */
[----:B------:R-:W-:-:S03]  /*0050*/  SHF.R.U32.HI R22, RZ, 0x7, R18 ;  /* 0x00000007ff167819 */ /* 0x000fc60000011612 */
[----:B------:R-:W1:Y:S04]  /*0060*/  SHFL.IDX PT, R5, R0, RZ, 0x1f ;  /* 0x00001fff00057589 */ /* 0x000e6800000e0000 */
[----:B------:R2:W3:Y:S01]  /*0070*/  SHFL.IDX PT, R8, R22, RZ, 0x1f ;  /* 0x00001fff16087589 */ /* 0x0004e200000e0000 */
[----:B-1----:R-:W-:-:S13]  /*0080*/  ISETP.NE.OR P0, PT, R5, RZ, !P0 ;  /* 0x000000ff0500720c */ /* 0x002fda0004705670 */
[----:B0-23--:R-:W-:Y:S05]  /*0090*/  @P0 BRA `(.L_x_1) ;  /* 0x0000000000200947 */ /* 0x00dfea0003800000 */
[----:B------:R-:W-:Y:S02]  /*00a0*/  ULDC.64 UR4, c[0x0][0x198] ;  /* 0x0000660000047ab9 */ /* 0x000fe40000000a00 */
[----:B------:R-:W-:Y:S02]  /*00b0*/  UIADD3 UR6, UP0, UR4, 0xf0, URZ ;  /* 0x000000f004067890 */ /* 0x000fe4000ff1e03f */
[----:B------:R-:W-:Y:S02]  /*00c0*/  UIADD3 UR4, UP1, UR4, 0x1f0, URZ ;  /* 0x000001f004047890 */ /* 0x000fe4000ff3e03f */
[----:B------:R-:W-:Y:S02]  /*00d0*/  UIADD3.X UR7, URZ, UR5, URZ, UP0, !UPT ;  /* 0x000000053f077290 */ /* 0x000fe400087fe43f */
[----:B------:R-:W-:-:S07]  /*00e0*/  UIADD3.X UR5, URZ, UR5, URZ, UP1, !UPT ;  /* 0x000000053f057290 */ /* 0x000fce0008ffe43f */
[----:B------:R0:W-:Y:S02]  /*00f0*/  UTMACCTL.PF [UR6] ;  /* 0x00000000060079b9 */ /* 0x0001e40008040000 */
[----:B------:R0:W-:Y:S02]  /*0100*/  UTMACCTL.PF [UR4] ;  /* 0x00000000040079b9 */ /* 0x0001e40008040000 */
[----:B0-----:R-:W-:Y:S01]  /*0110*/  NOP ;  /* 0x0000000000007918 */ /* 0x001fe20000000000 */
.L_x_1:
[----:B------:R-:W-:Y:S05]  /*0120*/  BSYNC B0 ;  /* 0x0000000000007941 */ /* 0x000fea0003800000 */
.L_x_0:
[----:B------:R-:W0:Y:S02]  /*0130*/  SHFL.IDX PT, R2, R0, RZ, 0x1f ;  /* 0x00001fff00027589 */ /* 0x000e2400000e0000 */
[----:B0-----:R-:W-:-:S13]  /*0140*/  ISETP.NE.AND P0, PT, R2, RZ, PT ;  /* 0x000000ff0200720c */ /* 0x001fda0003f05270 */
[----:B------:R-:W-:Y:S05]  /*0150*/  @P0 BRA `(.L_x_2) ;  /* 0x0000000000580947 */ /* 0x000fea0003800000 */
[----:B------:R-:W0:Y:S01]  /*0160*/  S2UR UR8, SR_CgaCtaId ;  /* 0x00000000000879c3 */ /* 0x000e220000008800 */
[----:B------:R-:W-:Y:S01]  /*0170*/  UMOV UR4, 0x400 ;  /* 0x0000040000047882 */ /* 0x000fe20000000000 */
[----:B------:R-:W-:Y:S01]  /*0180*/  UMOV UR5, 0x1 ;  /* 0x0000000100057882 */ /* 0x000fe20000000000 */
[----:B------:R-:W-:Y:S01]  /*0190*/  UMOV UR6, 0x100 ;  /* 0x0000010000067882 */ /* 0x000fe20000000000 */
[----:B------:R-:W-:Y:S01]  /*01a0*/  ELECT P0, URZ, PT ;  /* 0x00000000003f782f */ /* 0x000fe20003800000 */
[----:B------:R-:W-:-:S04]  /*01b0*/  UIADD3 UR6, -UR6, 0x100000, URZ ;  /* 0x0010000006067890 */ /* 0x000fc8000fffe13f */
[----:B------:R-:W-:Y:S02]  /*01c0*/  USHF.L.U32 UR7, UR6, 0xb, URZ ;  /* 0x0000000b06077899 */ /* 0x000fe4000800063f */
[----:B------:R-:W-:Y:S02]  /*01d0*/  USHF.L.U32 UR6, UR6, 0x1, URZ ;  /* 0x0000000106067899 */ /* 0x000fe4000800063f */
[----:B0-----:R-:W-:Y:S02]  /*01e0*/  ULEA UR8, UR8, UR4, 0x18 ;  /* 0x0000000408087291 */ /* 0x001fe4000f8ec03f */
[----:B------:R-:W-:-:S04]  /*01f0*/  UIADD3 UR4, -UR5, 0x100000, URZ ;  /* 0x0010000005047890 */ /* 0x000fc8000fffe13f */
[----:B------:R-:W-:Y:S02]  /*0200*/  USHF.L.U32 UR5, UR4, 0xb, URZ ;  /* 0x0000000b04057899 */ /* 0x000fe4000800063f */
[----:B------:R-:W-:Y:S01]  /*0210*/  USHF.L.U32 UR4, UR4, 0x1, URZ ;  /* 0x0000000104047899 */ /* 0x000fe2000800063f */
[----:B------:R-:W0:Y:S11]  /*0220*/  FENCE.VIEW.ASYNC.S ;  /* 0x00000000000073c6 */ /* 0x000e360000000000 */
[----:B0-----:R0:W1:Y:S01]  /*0230*/  SYNCS.EXCH.64 URZ, [UR8], UR4 ;  /* 0x00000004083f75b2 */ /* 0x0010620008000100 */
[----:B------:R0:W2:Y:S01]  /*0240*/  SYNCS.EXCH.64 URZ, [UR8+0x20], UR6 ;  /* 0x00002006083f75b2 */ /* 0x0000a20008000100 */
[----:B------:R0:W3:Y:S01]  /*0250*/  SYNCS.EXCH.64 URZ, [UR8+0x8], UR4 ;  /* 0x00000804083f75b2 */ /* 0x0000e20008000100 */
[----:B------:R0:W4:Y:S01]  /*0260*/  SYNCS.EXCH.64 URZ, [UR8+0x28], UR6 ;  /* 0x00002806083f75b2 */ /* 0x0001220008000100 */
[----:B------:R0:W0:Y:S01]  /*0270*/  SYNCS.EXCH.64 URZ, [UR8+0x10], UR4 ;  /* 0x00001004083f75b2 */ /* 0x0000220008000100 */
[----:B------:R0:W0:Y:S01]  /*0280*/  SYNCS.EXCH.64 URZ, [UR8+0x30], UR6 ;  /* 0x00003006083f75b2 */ /* 0x0000220008000100 */
[----:B------:R0:W0:Y:S01]  /*0290*/  SYNCS.EXCH.64 URZ, [UR8+0x18], UR4 ;  /* 0x00001804083f75b2 */ /* 0x0000220008000100 */
[----:B------:R0:W0:Y:S01]  /*02a0*/  SYNCS.EXCH.64 URZ, [UR8+0x38], UR6 ;  /* 0x00003806083f75b2 */ /* 0x0000220008000100 */
[----:B------:R-:W-:Y:S01]  /*02b0*/  NOP ;  /* 0x0000000000007918 */ /* 0x000fe20000000000 */
.L_x_2:
[----:B------:R-:W5:Y:S01]  /*02c0*/  SHFL.IDX PT, R0, R0, RZ, 0x1f ;  /* 0x00001fff00007589 */ /* 0x000f6200000e0000 */
[----:B------:R-:W-:Y:S01]  /*02d0*/  ELECT P0, URZ, PT ;  /* 0x00000000003f782f */ /* 0x000fe20003800000 */
[----:B------:R-:W1:Y:S01]  /*02e0*/  LDC R2, c[0x0][0x65c] ;  /* 0x00019700ff027b82 */ /* 0x000e620000000800 */
[----:B------:R-:W-:Y:S01]  /*02f0*/  SHF.R.S32.HI R6, RZ, 0x1f, R5 ;  /* 0x0000001fff067819 */ /* 0x000fe20000011405 */
[----:B------:R-:W2:Y:S01]  /*0300*/  S2R R3, SR_CTAID.Y ;  /* 0x0000000000037919 */ /* 0x000ea20000002600 */
[----:B0-----:R-:W-:Y:S01]  /*0310*/  UMOV UR4, 0x20 ;  /* 0x0000002000047882 */ /* 0x001fe20000000000 */
[----:B------:R-:W-:Y:S01]  /*0320*/  ISETP.NE.AND P2, PT, R8, RZ, PT ;  /* 0x000000ff0800720c */ /* 0x000fe20003f45270 */
[----:B------:R-:W-:Y:S01]  /*0330*/  NOP ;  /* 0x0000000000007918 */ /* 0x000fe20000000000 */
[----:B------:R-:W0:Y:S01]  /*0340*/  S2R R4, SR_CTAID.X ;  /* 0x0000000000047919 */ /* 0x000e220000002500 */
[----:B------:R-:W-:Y:S01]  /*0350*/  LEA.HI R6, R6, R5, RZ, 0x2 ;  /* 0x0000000506067211 */ /* 0x000fe200078f10ff */
[----:B------:R-:W-:Y:S01]  /*0360*/  NOP ;  /* 0x0000000000007918 */ /* 0x000fe20000000000 */
[----:B-----5:R-:W-:-:S02]  /*0370*/  ISETP.NE.OR P0, PT, R0, RZ, !P0 ;  /* 0x000000ff0000720c */ /* 0x020fc40004705670 */
[----:B-1----:R-:W-:-:S04]  /*0380*/  ISETP.NE.AND P3, PT, R2, 0x1, PT ;  /* 0x000000010200780c */ /* 0x002fc80003f65270 */
[----:B------:R-:W-:Y:S02]  /*0390*/  P2R R0, PR, RZ, 0x8 ;  /* 0x00000008ff007803 */ /* 0x000fe40000000000 */
[----:B------:R-:W-:-:S05]  /*03a0*/  LOP3.LUT R0, R6, 0xfffffffc, RZ, 0xc0, !PT ;  /* 0xfffffffc06007812 */ /* 0x000fca00078ec0ff */
[----:B------:R-:W-:Y:S01]  /*03b0*/  VOTEU.ALL UP0, P0 ;  /* 0x00000000003f7886 */ /* 0x000fe20000000000 */
[----:B------:R-:W-:Y:S01]  /*03c0*/  IMAD.IADD R0, R5, 0x1, -R0 ;  /* 0x0000000105007824 */ /* 0x000fe200078e0a00 */
[----:B------:R-:W0:Y:S01]  /*03d0*/  @P3 LDC R17, c[0x0][0x10] ;  /* 0x00000400ff113b82 */ /* 0x000e220000000800 */
[----:B------:R-:W-:Y:S01]  /*03e0*/  VOTEU.ALL UP1, P0 ;  /* 0x00000000003f7886 */ /* 0x000fe20000020000 */
[----:B--2---:R-:W-:Y:S01]  /*03f0*/  @P3 IMAD.MOV.U32 R6, RZ, RZ, R3 ;  /* 0x000000ffff063224 */ /* 0x004fe200078e0003 */
[----:B------:R-:W-:Y:S01]  /*0400*/  @!UP0 UMOV UR6, 0x400 ;  /* 0x0000040000068882 */ /* 0x000fe20000000000 */
[----:B------:R-:W-:-:S04]  /*0410*/  @!UP0 UIADD3 UR4, -UR4, 0x100000, URZ ;  /* 0x0010000004048890 */ /* 0x000fc8000fffe13f */
[----:B------:R-:W-:Y:S02]  /*0420*/  @!UP0 USHF.L.U32 UR5, UR4, 0xb, URZ ;  /* 0x0000000b04058899 */ /* 0x000fe4000800063f */
[----:B------:R-:W-:Y:S01]  /*0430*/  @!UP0 USHF.L.U32 UR4, UR4, 0x1, URZ ;  /* 0x0000000104048899 */ /* 0x000fe2000800063f */
[----:B------:R-:W-:Y:S02]  /*0440*/  @P3 IMAD.MOV.U32 R7, RZ, RZ, RZ ;  /* 0x000000ffff073224 */ /* 0x000fe400078e00ff */
[----:B------:R-:W-:Y:S01]  /*0450*/  IMAD.MOV.U32 R5, RZ, RZ, RZ ;  /* 0x000000ffff057224 */ /* 0x000fe200078e00ff */
[----:B------:R-:W1:Y:S01]  /*0460*/  @!UP0 S2UR UR7, SR_CgaCtaId ;  /* 0x00000000000789c3 */ /* 0x000e620000008800 */
[----:B------:R-:W-:-:S07]  /*0470*/  @P3 IMAD.MOV.U32 R11, RZ, RZ, RZ ;  /* 0x000000ffff0b3224 */ /* 0x000fce00078e00ff */
[----:B------:R-:W2:Y:S01]  /*0480*/  @!P3 LDC R9, c[0x0][0xc] ;  /* 0x00000300ff09bb82 */ /* 0x000ea20000000800 */
[----:B0-----:R-:W-:-:S04]  /*0490*/  @P3 IMAD.WIDE.U32 R16, R4, R17, R6 ;  /* 0x0000001104103225 */ /* 0x001fc800078e0006 */
[----:B------:R-:W-:Y:S01]  /*04a0*/  @P3 IMAD.IADD R17, R17, 0x1, R11 ;  /* 0x0000000111113824 */ /* 0x000fe200078e020b */
[----:B-1----:R-:W-:Y:S01]  /*04b0*/  @!UP0 ULEA UR6, UR7, UR6, 0x18 ;  /* 0x0000000607068291 */ /* 0x002fe2000f8ec03f */
[----:B------:R-:W-:Y:S01]  /*04c0*/  VOTEU.ALL UP0, P0 ;  /* 0x00000000003f7886 */ /* 0x000fe20000000000 */
[----:B------:R-:W-:-:S04]  /*04d0*/  ISETP.NE.AND P0, PT, R0, 0x3, PT ;  /* 0x000000030000780c */ /* 0x000fc80003f05270 */
[----:B------:R-:W-:Y:S01]  /*04e0*/  ISETP.EQ.OR P0, PT, R0, RZ, !P0 ;  /* 0x000000ff0000720c */ /* 0x000fe20004702670 */
[----:B--2---:R-:W-:-:S03]  /*04f0*/  @!P3 IMAD.WIDE.U32 R6, R9, R3, R4 ;  /* 0x000000030906b225 */ /* 0x004fc600078e0004 */
[C---:B------:R-:W-:Y:S01]  /*0500*/  ISETP.EQ.AND P0, PT, R8.reuse, RZ, P0 ;  /* 0x000000ff0800720c */ /* 0x040fe20000702270 */
[----:B------:R-:W-:Y:S01]  /*0510*/  VIADD R8, R8, 0xffffffff ;  /* 0xffffffff08087836 */ /* 0x000fe20000000000 */
[----:B------:R-:W0:Y:S02]  /*0520*/  FENCE.VIEW.ASYNC.S ;  /* 0x00000000000073c6 */ /* 0x000e240000000000 */
[----:B0-----:R0:W3:Y:S01]  /*0530*/  @!UP0 SYNCS.EXCH.64 URZ, [UR6+0x50], UR4 ;  /* 0x00005004063f85b2 */ /* 0x0010e20008000100 */
[----:B------:R-:W-:Y:S01]  /*0540*/  @!P3 IMAD.MOV.U32 R16, RZ, RZ, R6 ;  /* 0x000000ffff10b224 */ /* 0x000fe200078e0006 */
[----:B------:R-:W-:Y:S01]  /*0550*/  SEL R19, RZ, 0x1, !P0 ;  /* 0x00000001ff137807 */ /* 0x000fe20004000000 */
[----:B------:R-:W-:Y:S01]  /*0560*/  @!P3 IMAD.MOV.U32 R17, RZ, RZ, R7 ;  /* 0x000000ffff11b224 */ /* 0x000fe200078e0007 */
[----:B------:R-:W-:-:S04]  /*0570*/  ISETP.GE.U32.AND P1, PT, R8, 0x2, PT ;  /* 0x000000020800780c */ /* 0x000fc80003f26070 */
[----:B------:R-:W-:Y:S01]  /*0580*/  SEL R19, R19, 0x2, P1 ;  /* 0x0000000213137807 */ /* 0x000fe20000800000 */
[----:B------:R0:W3:Y:S01]  /*0590*/  @!UP1 SYNCS.EXCH.64 URZ, [UR6+0x58], UR4 ;  /* 0x00005804063f95b2 */ /* 0x0000e20008000100 */
[----:B------:R-:W-:Y:S01]  /*05a0*/  NOP ;  /* 0x0000000000007918 */ /* 0x000fe20000000000 */
[----:B---34-:R-:W-:Y:S06]  /*05b0*/  BAR.SYNC.DEFER_BLOCKING 0x0 ;  /* 0x0000000000007b1d */ /* 0x018fec0000010000 */
[----:B------:R-:W-:Y:S05]  /*05c0*/  @!P2 BRA `(.L_x_3) ;  /* 0x000000a40080a947 */ /* 0x000fea0003800000 */
[----:B------:R-:W-:-:S13]  /*05d0*/  ISETP.GT.U32.AND P0, PT, R8, 0x1, PT ;  /* 0x000000010800780c */ /* 0x000fda0003f04070 */
[----:B0-----:R-:W-:Y:S05]  /*05e0*/  @P0 EXIT ;  /* 0x000000000000094d */ /* 0x001fea0003800000 */
[----:B------:R-:W-:Y:S01]  /*05f0*/  ULDC.64 UR4, c[0x0][0x650] ;  /* 0x0001940000047ab9 */ /* 0x000fe20000000a00 */
[----:B------:R-:W-:Y:S01]  /*0600*/  PRMT R0, RZ, 0x7610, R0 ;  /* 0x00007610ff007816 */ /* 0x000fe20000000000 */
[----:B------:R-:W-:Y:S01]  /*0610*/  IMAD.MOV.U32 R153, RZ, RZ, -0x1 ;  /* 0xffffffffff997424 */ /* 0x000fe200078e00ff */
[----:B------:R-:W-:Y:S01]  /*0620*/  ISETP.GE.U32.AND P0, PT, R16, UR4, PT ;  /* 0x0000000410007c0c */ /* 0x000fe2000bf06070 */
[----:B------:R-:W-:Y:S01]  /*0630*/  IMAD.MOV.U32 R23, RZ, RZ, -0x1 ;  /* 0xffffffffff177424 */ /* 0x000fe200078e00ff */
[----:B------:R-:W-:Y:S02]  /*0640*/  MOV R152, 0xffffffff ;  /* 0xffffffff00987802 */ /* 0x000fe40000000f00 */
[----:B------:R-:W-:-:S13]  /*0650*/  ISETP.GE.U32.AND.EX P0, PT, R17, UR5, PT, P0 ;  /* 0x0000000511007c0c */ /* 0x000fda000bf06100 */
[----:B------:R-:W-:Y:S05]  /*0660*/  @P0 BRA `(.L_x_4) ;  /* 0x0000000400540947 */ /* 0x000fea0003800000 */
[----:B------:R-:W0:Y:S01]  /*0670*/  LDC.64 R14, c[0x0][0x628] ;  /* 0x00018a00ff0e7b82 */ /* 0x000e220000000a00 */
[----:B------:R-:W-:Y:S02]  /*0680*/  IMAD.MOV.U32 R6, RZ, RZ, R16 ;  /* 0x000000ffff067224 */ /* 0x000fe400078e0010 */
[----:B------:R-:W-:-:S05]  /*0690*/  IMAD.MOV.U32 R7, RZ, RZ, R17 ;  /* 0x000000ffff077224 */ /* 0x000fca00078e0011 */
[----:B------:R-:W1:Y:S08]  /*06a0*/  LDC R0, c[0x0][0x630] ;  /* 0x00018c00ff007b82 */ /* 0x000e700000000800 */
[----:B------:R-:W2:Y:S01]  /*06b0*/  LDC.64 R20, c[0x0][0x620] ;  /* 0x00018800ff147b82 */ /* 0x000ea20000000a00 */
[----:B0-----:R-:W-:-:S04]  /*06c0*/  ISETP.NE.U32.AND P0, PT, R14, RZ, PT ;  /* 0x000000ff0e00720c */ /* 0x001fc80003f05070 */
[----:B------:R-:W-:-:S13]  /*06d0*/  ISETP.NE.AND.EX P0, PT, R15, RZ, PT, P0 ;  /* 0x000000ff0f00720c */ /* 0x000fda0003f05300 */
[----:B-12---:R-:W-:Y:S05]  /*06e0*/  @!P0 BRA `(.L_x_5) ;  /* 0x0000000000288947 */ /* 0x006fea0003800000 */
[----:B------:R-:W0:Y:S02]  /*06f0*/  LDC R11, c[0x0][0x634] ;  /* 0x00018d00ff0b7b82 */ /* 0x000e240000000800 */
[----:B0-----:R-:W-:-:S05]  /*0700*/  IADD3 R11, P0, R16, R11, RZ ;  /* 0x0000000b100b7210 */ /* 0x001fca0007f1e0ff */
[----:B------:R-:W-:-:S04]  /*0710*/  IMAD.X R13, RZ, RZ, R17, P0 ;  /* 0x000000ffff0d7224 */ /* 0x000fc800000e0611 */
[----:B------:R-:W-:-:S04]  /*0720*/  IMAD.WIDE.U32 R6, R13, R14, RZ ;  /* 0x0000000e0d067225 */ /* 0x000fc800078e00ff */
[----:B------:R-:W-:-:S04]  /*0730*/  IMAD.WIDE.U32 R8, P0, R11, R15, R6 ;  /* 0x0000000f0b087225 */ /* 0x000fc80007800006 */
[----:B------:R-:W-:-:S04]  /*0740*/  IMAD.WIDE.U32 R6, R11, R14, RZ ;  /* 0x0000000e0b067225 */ /* 0x000fc800078e00ff */
[----:B------:R-:W-:Y:S01]  /*0750*/  IMAD.X R11, RZ, RZ, RZ, P0 ;  /* 0x000000ffff0b7224 */ /* 0x000fe200000e06ff */
[----:B------:R-:W-:Y:S01]  /*0760*/  IADD3 RZ, P0, R7, R8, RZ ;  /* 0x0000000807ff7210 */ /* 0x000fe20007f1e0ff */
[----:B------:R-:W-:-:S04]  /*0770*/  IMAD.MOV.U32 R10, RZ, RZ, R9 ;  /* 0x000000ffff0a7224 */ /* 0x000fc800078e0009 */
[----:B------:R-:W-:-:S08]  /*0780*/  IMAD.WIDE.U32.X R6, R13, R15, R10, P0 ;  /* 0x0000000f0d067225 */ /* 0x000fd000000e040a */
.L_x_5:
[-CC-:B------:R-:W-:Y:S01]  /*0790*/  SHF.R.U64 R23, R6, R0.reuse, R7.reuse ;  /* 0x0000000006177219 */ /* 0x180fe20000001207 */
[----:B------:R-:W0:Y:S01]  /*07a0*/  LDC R10, c[0x0][0x618] ;  /* 0x00018600ff0a7b82 */ /* 0x000e220000000800 */
[----:B------:R-:W-:Y:S01]  /*07b0*/  SHF.R.U32.HI R5, RZ, R0, R7 ;  /* 0x00000000ff057219 */ /* 0x000fe20000011607 */
[----:B------:R-:W-:Y:S01]  /*07c0*/  ULDC UR4, c[0x0][0x150] ;  /* 0x0000540000047ab9 */ /* 0x000fe20000000800 */
[----:B------:R-:W-:Y:S02]  /*07d0*/  I2FP.F32.U32 R0, R4 ;  /* 0x0000000400007245 */ /* 0x000fe40000201000 */
[----:B------:R-:W-:-:S03]  /*07e0*/  IADD3 R9, P0, RZ, -R23, RZ ;  /* 0x80000017ff097210 */ /* 0x000fc60007f1e0ff */
[----:B------:R-:W1:Y:S01]  /*07f0*/  LDC.64 R28, c[0x0][0x640] ;  /* 0x00019000ff1c7b82 */ /* 0x000e620000000a00 */
[----:B------:R-:W-:Y:S01]  /*0800*/  FMUL R0, R0, UR4 ;  /* 0x0000000400007c20 */ /* 0x000fe20008400000 */
[----:B------:R-:W-:Y:S01]  /*0810*/  IMAD.X R11, RZ, RZ, ~R5, P0 ;  /* 0x000000ffff0b7224 */ /* 0x000fe200000e0e05 */
[----:B------:R-:W-:Y:S01]  /*0820*/  ULDC UR4, c[0x0][0x154] ;  /* 0x0000550000047ab9 */ /* 0x000fe20000000800 */
[----:B------:R-:W-:-:S03]  /*0830*/  IMAD.WIDE.U32 R6, R9, R20, R16 ;  /* 0x0000001409067225 */ /* 0x000fc600078e0010 */
[----:B------:R-:W2:Y:S01]  /*0840*/  F2I.U32.TRUNC.NTZ R0, R0 ;  /* 0x0000000000007305 */ /* 0x000ea2000020f000 */
[----:B------:R-:W3:Y:S01]  /*0850*/  LDC R5, c[0x0][0x144] ;  /* 0x00005100ff057b82 */ /* 0x000ee20000000800 */
[----:B------:R-:W-:-:S04]  /*0860*/  IMAD R8, R11, R20, RZ ;  /* 0x000000140b087224 */ /* 0x000fc800078e02ff */
[----:B------:R-:W-:-:S03]  /*0870*/  IMAD R9, R9, R21, R8 ;  /* 0x0000001509097224 */ /* 0x000fc600078e0208 */
[----:B------:R-:W4:Y:S01]  /*0880*/  LDC R12, c[0x0][0x608] ;  /* 0x00018200ff0c7b82 */ /* 0x000f220000000800 */
[----:B------:R-:W-:Y:S02]  /*0890*/  IMAD.IADD R7, R7, 0x1, R9 ;  /* 0x0000000107077824 */ /* 0x000fe400078e0209 */
[----:B------:R-:W-:-:S03]  /*08a0*/  IMAD.MOV.U32 R9, RZ, RZ, -0x1 ;  /* 0xffffffffff097424 */ /* 0x000fc600078e00ff */
[-CC-:B0-----:R-:W-:Y:S02]  /*08b0*/  SHF.R.U64 R20, R6, R10.reuse, R7.reuse ;  /* 0x0000000a06147219 */ /* 0x181fe40000001207 */
[----:B------:R-:W0:Y:S01]  /*08c0*/  LDC R26, c[0x0][0x658] ;  /* 0x00019600ff1a7b82 */ /* 0x000e220000000800 */
[----:B------:R-:W-:Y:S02]  /*08d0*/  I2FP.F32.U32 R6, R3 ;  /* 0x0000000300067245 */ /* 0x000fe40000201000 */
[----:B--2---:R-:W-:Y:S02]  /*08e0*/  IADD3 R8, -R0, RZ, RZ ;  /* 0x000000ff00087210 */ /* 0x004fe40007ffe1ff */
[----:B-1----:R-:W-:Y:S01]  /*08f0*/  ISETP.NE.U32.AND P0, PT, R28, RZ, PT ;  /* 0x000000ff1c00720c */ /* 0x002fe20003f05070 */
[----:B------:R-:W-:Y:S01]  /*0900*/  FMUL R6, R6, UR4 ;  /* 0x0000000406067c20 */ /* 0x000fe20008400000 */
[----:B------:R-:W-:Y:S01]  /*0910*/  SHF.R.U32.HI R7, RZ, R10, R7 ;  /* 0x0000000aff077219 */ /* 0x000fe20000011607 */
[----:B------:R-:W1:Y:S01]  /*0920*/  LDC R14, c[0x0][0x148] ;  /* 0x00005200ff0e7b82 */ /* 0x000e620000000800 */
[----:B------:R-:W-:Y:S01]  /*0930*/  ISETP.NE.AND.EX P0, PT, R29, RZ, PT, P0 ;  /* 0x000000ff1d00720c */ /* 0x000fe20003f05300 */
[----:B---3--:R-:W-:-:S06]  /*0940*/  IMAD R0, R5, R8, R4 ;  /* 0x0000000805007224 */ /* 0x008fcc00078e0204 */
[----:B------:R-:W2:Y:S01]  /*0950*/  LDC R24, c[0x0][0x600] ;  /* 0x00018000ff187b82 */ /* 0x000ea20000000800 */
[-CC-:B----4-:R-:W-:Y:S02]  /*0960*/  SHF.R.U64 R30, R20, R12.reuse, R7.reuse ;  /* 0x0000000c141e7219 */ /* 0x190fe40000001207 */
[----:B------:R-:W-:Y:S01]  /*0970*/  SHF.R.U32.HI R5, RZ, R12, R7 ;  /* 0x0000000cff057219 */ /* 0x000fe20000011607 */
[----:B------:R-:W-:Y:S01]  /*0980*/  IMAD.MOV.U32 R7, RZ, RZ, 0x1 ;  /* 0x00000001ff077424 */ /* 0x000fe200078e00ff */
[----:B------:R3:W4:Y:S03]  /*0990*/  F2I.U32.TRUNC.NTZ R12, R6 ;  /* 0x00000006000c7305 */ /* 0x000726000020f000 */
[----:B------:R-:W1:Y:S01]  /*09a0*/  LDC R15, c[0x0][0x648] ;  /* 0x00019200ff0f7b82 */ /* 0x000e620000000800 */
[-C--:B0-----:R-:W-:Y:S02]  /*09b0*/  SHF.L.U32 R4, R9, R26.reuse, RZ ;  /* 0x0000001a09047219 */ /* 0x081fe400000006ff */
[----:B------:R-:W-:-:S02]  /*09c0*/  SHF.R.U64 R32, R30, R26, R5 ;  /* 0x0000001a1e207219 */ /* 0x000fc40000001205 */
[----:B------:R-:W-:Y:S02]  /*09d0*/  LOP3.LUT R11, RZ, R4, RZ, 0x33, !PT ;  /* 0x00000004ff0b7212 */ /* 0x000fe400078e33ff */
[-C--:B------:R-:W-:Y:S01]  /*09e0*/  SHF.R.U32.HI R5, RZ, R26.reuse, R5 ;  /* 0x0000001aff057219 */ /* 0x080fe20000011605 */
[----:B------:R-:W0:Y:S01]  /*09f0*/  LDC R21, c[0x0][0x638] ;  /* 0x00018e00ff157b82 */ /* 0x000e220000000800 */
[----:B------:R-:W-:Y:S01]  /*0a00*/  SHF.L.U32 R10, R7, R26, RZ ;  /* 0x0000001a070a7219 */ /* 0x000fe200000006ff */
[----:B------:R-:W-:-:S06]  /*0a10*/  IMAD.MOV.U32 R4, RZ, RZ, R32 ;  /* 0x000000ffff047224 */ /* 0x000fcc00078e0020 */
[----:B------:R-:W0:Y:S01]  /*0a20*/  LDC R152, c[0x0][0x610] ;  /* 0x00018400ff987b82 */ /* 0x000e220000000800 */
[----:B---34-:R-:W-:Y:S05]  /*0a30*/  @!P0 BRA `(.L_x_6) ;  /* 0x0000000000288947 */ /* 0x018fea0003800000 */
[----:B------:R-:W3:Y:S02]  /*0a40*/  LDC R9, c[0x0][0x64c] ;  /* 0x00019300ff097b82 */ /* 0x000ee40000000800 */
[----:B---3--:R-:W-:-:S05]  /*0a50*/  IADD3 R9, P0, R32, R9, RZ ;  /* 0x0000000920097210 */ /* 0x008fca0007f1e0ff */
        /* <DEDUP_REMOVED lines=8> */
.L_x_6:
[----:B-1----:R-:W-:Y:S01]  /*0ae0*/  SHF.R.U64 R4, R4, R15, R5 ;  /* 0x0000000f04047219 */ /* 0x002fe20000001205 */
[----:B--2---:R-:W-:Y:S01]  /*0af0*/  VIADD R5, R24, 0xffffffff ;  /* 0xffffffff18057836 */ /* 0x004fe20000000000 */
[----:B------:R-:W-:Y:S01]  /*0b00*/  LOP3.LUT R11, R30, R11, RZ, 0xc0, !PT ;  /* 0x0000000b1e0b7212 */ /* 0x000fe200078ec0ff */
[----:B------:R-:W-:Y:S02]  /*0b10*/  IMAD.MOV R12, RZ, RZ, -R12 ;  /* 0x000000ffff0c7224 */ /* 0x000fe400078e0a0c */
[----:B------:R-:W-:Y:S01]  /*0b20*/  IMAD.MOV R6, RZ, RZ, -R4 ;  /* 0x000000ffff067224 */ /* 0x000fe200078e0a04 */
[----:B------:R-:W-:Y:S01]  /*0b30*/  LOP3.LUT R5, R20, R5, RZ, 0xc0, !PT ;  /* 0x0000000514057212 */ /* 0x000fe200078ec0ff */
[----:B------:R-:W-:Y:S02]  /*0b40*/  @P3 IMAD R0, R14, R12, R3 ;  /* 0x0000000c0e003224 */ /* 0x000fe400078e0203 */
[----:B------:R-:W-:Y:S02]  /*0b50*/  IMAD R11, R10, R4, R11 ;  /* 0x000000040a0b7224 */ /* 0x000fe400078e020b */
[----:B0-----:R-:W-:-:S02]  /*0b60*/  IMAD R3, R6, R21, R32 ;  /* 0x0000001506037224 */ /* 0x001fc400078e0220 */
[----:B------:R-:W-:Y:S01]  /*0b70*/  IMAD R152, R11, R152, R0 ;  /* 0x000000980b987224 */ /* 0x000fe200078e0200 */
[----:B------:R-:W-:Y:S01]  /*0b80*/  MOV R0, 0x1 ;  /* 0x0000000100007802 */ /* 0x000fe20000000f00 */
[----:B------:R-:W-:-:S05]  /*0b90*/  IMAD R3, R3, R24, R5 ;  /* 0x0000001803037224 */ /* 0x000fca00078e0205 */
[----:B------:R-:W-:Y:S02]  /*0ba0*/  SEL R153, R3, R152, !P3 ;  /* 0x0000009803997207 */ /* 0x000fe40005800000 */
[----:B------:R-:W-:-:S07]  /*0bb0*/  SEL R152, R152, R3, !P3 ;  /* 0x0000000398987207 */ /* 0x000fce0005800000 */
.L_x_4:
[----:B------:R-:W-:-:S08]  /*0bc0*/  NOP ;  /* 0x0000000000007918 */ /* 0x000fd00000000000 */
[----:B------:R-:W0:Y:S02]  /*0bd0*/  USETMAXREG.TRY_ALLOC.CTAPOOL UP0, 0xe8 ;  /* 0x000000e8000079c8 */ /* 0x000e240008000600 */
[----:B0-----:R-:W-:-:S13]  /*0be0*/  PLOP3.LUT P0, PT, PT, PT, UP0, 0x80, 0x0 ;  /* 0x000000000000781c */ /* 0x001fda0003f0f008 */
[----:B------:R-:W-:Y:S05]  /*0bf0*/  @!P0 BRA `(.L_x_4) ;  /* 0xfffffffc00f08947 */ /* 0x000fea000383ffff */
[----:B------:R-:W-:Y:S01]  /*0c00*/  ULDC.64 UR4, c[0x0][0x598] ;  /* 0x0001660000047ab9 */ /* 0x000fe20000000a00 */
[----:B------:R-:W-:Y:S01]  /*0c10*/  ULDC.64 UR36, c[0x0][0x208] ;  /* 0x0000820000247ab9 */ /* 0x000fe20000000a00 */
[----:B------:R-:W-:-:S04]  /*0c20*/  ISETP.NE.U32.AND P0, PT, RZ, UR4, PT ;  /* 0x00000004ff007c0c */ /* 0x000fc8000bf05070 */
[----:B------:R-:W-:-:S13]  /*0c30*/  ISETP.NE.AND.EX P0, PT, RZ, UR5, PT, P0 ;  /* 0x00000005ff007c0c */ /* 0x000fda000bf05300 */
[----:B------:R-:W-:Y:S05]  /*0c40*/  @!P0 BRA `(.L_x_7) ;  /* 0x00000000001c8947 */ /* 0x000fea0003800000 */
[----:B------:R-:W0:Y:S02]  /*0c50*/  LDC.64 R4, c[0x0][0x598] ;  /* 0x00016600ff047b82 */ /* 0x000e240000000a00 */
[----:B0-----:R-:W2:Y:S02]  /*0c60*/  LDG.E.64 R4, desc[UR36][R4.64] ;  /* 0x0000002404047981 */ /* 0x001ea4000c1e1b00 */
[----:B--2---:R-:W-:-:S04]  /*0c70*/  ISETP.NE.U32.AND P0, PT, R4, RZ, PT ;  /* 0x000000ff0400720c */ /* 0x004fc80003f05070 */
[----:B------:R-:W-:-:S13]  /*0c80*/  ISETP.NE.AND.EX P0, PT, R5, RZ, PT, P0 ;  /* 0x000000ff0500720c */ /* 0x000fda0003f05300 */
[----:B------:R-:W-:Y:S05]  /*0c90*/  @!P0 BRA `(.L_x_7) ;  /* 0x0000000000088947 */ /* 0x000fea0003800000 */
[----:B------:R0:W5:Y:S01]  /*0ca0*/  LD.E R154, desc[UR36][R4.64] ;  /* 0x00000024049a7980 */ /* 0x000162000c101900 */
[----:B------:R-:W-:Y:S05]  /*0cb0*/  BRA `(.L_x_8) ;  /* 0x0000000000247947 */ /* 0x000fea0003800000 */
.L_x_7:
[----:B------:R-:W-:Y:S02]  /*0cc0*/  ULDC.64 UR4, c[0x0][0x588] ;  /* 0x0001620000047ab9 */ /* 0x000fe40000000a00 */
[----:B------:R-:W-:-:S04]  /*0cd0*/  ISETP.NE.U32.AND P0, PT, RZ, UR4, PT ;  /* 0x00000004ff007c0c */ /* 0x000fc8000bf05070 */
[----:B------:R-:W-:-:S13]  /*0ce0*/  ISETP.NE.AND.EX P0, PT, RZ, UR5, PT, P0 ;  /* 0x00000005ff007c0c */ /* 0x000fda000bf05300 */
[----:B------:R-:W-:Y:S05]  /*0cf0*/  @!P0 BRA `(.L_x_9) ;  /* 0x00000000000c8947 */ /* 0x000fea0003800000 */
[----:B------:R-:W0:Y:S02]  /*0d00*/  LDC.64 R154, c[0x0][0x588] ;  /* 0x00016200ff9a7b82 */ /* 0x000e240000000a00 */
[----:B0-----:R1:W5:Y:S01]  /*0d10*/  LDG.E R154, desc[UR36][R154.64] ;  /* 0x000000249a9a7981 */ /* 0x001362000c1e1900 */
[----:B------:R-:W-:Y:S05]  /*0d20*/  BRA `(.L_x_8) ;  /* 0x0000000000087947 */ /* 0x000fea0003800000 */
.L_x_9:
[----:B------:R-:W-:Y:S02]  /*0d30*/  ULDC UR4, c[0x0][0x580] ;  /* 0x0001600000047ab9 */ /* 0x000fe40000000800 */
[----:B------:R-:W-:-:S07]  /*0d40*/  IMAD.U32 R154, RZ, RZ, UR4 ;  /* 0x00000004ff9a7e24 */ /* 0x000fce000f8e00ff */
.L_x_8:
[----:B------:R-:W-:Y:S02]  /*0d50*/  ULDC.64 UR4, c[0x0][0x5a0] ;  /* 0x0001680000047ab9 */ /* 0x000fe40000000a00 */
[----:B------:R-:W-:-:S04]  /*0d60*/  ISETP.NE.U32.AND P0, PT, RZ, UR4, PT ;  /* 0x00000004ff007c0c */ /* 0x000fc8000bf05070 */
[----:B------:R-:W-:-:S13]  /*0d70*/  ISETP.NE.AND.EX P0, PT, RZ, UR5, PT, P0 ;  /* 0x00000005ff007c0c */ /* 0x000fda000bf05300 */
[----:B------:R-:W-:Y:S05]  /*0d80*/  @!P0 BRA `(.L_x_10) ;  /* 0x00000000001c8947 */ /* 0x000fea0003800000 */
[----:B0-----:R-:W0:Y:S02]  /*0d90*/  LDC.64 R4, c[0x0][0x5a0] ;  /* 0x00016800ff047b82 */ /* 0x001e240000000a00 */
[----:B0-----:R-:W2:Y:S02]  /*0da0*/  LDG.E.64 R4, desc[UR36][R4.64] ;  /* 0x0000002404047981 */ /* 0x001ea4000c1e1b00 */
[----:B--2---:R-:W-:-:S04]  /*0db0*/  ISETP.NE.U32.AND P0, PT, R4, RZ, PT ;  /* 0x000000ff0400720c */ /* 0x004fc80003f05070 */
[----:B------:R-:W-:-:S13]  /*0dc0*/  ISETP.NE.AND.EX P0, PT, R5, RZ, PT, P0 ;  /* 0x000000ff0500720c */ /* 0x000fda0003f05300 */
[----:B------:R-:W-:Y:S05]  /*0dd0*/  @!P0 BRA `(.L_x_10) ;  /* 0x0000000000088947 */ /* 0x000fea0003800000 */
[----:B-1----:R0:W5:Y:S01]  /*0de0*/  LD.E R155, desc[UR36][R4.64] ;  /* 0x00000024049b7980 */ /* 0x002162000c101900 */
[----:B------:R-:W-:Y:S05]  /*0df0*/  BRA `(.L_x_11) ;  /* 0x0000000000247947 */ /* 0x000fea0003800000 */
.L_x_10:
[----:B------:R-:W-:Y:S02]  /*0e00*/  ULDC.64 UR4, c[0x0][0x590] ;  /* 0x0001640000047ab9 */ /* 0x000fe40000000a00 */
[----:B------:R-:W-:-:S04]  /*0e10*/  ISETP.NE.U32.AND P0, PT, RZ, UR4, PT ;  /* 0x00000004ff007c0c */ /* 0x000fc8000bf05070 */
[----:B------:R-:W-:-:S13]  /*0e20*/  ISETP.NE.AND.EX P0, PT, RZ, UR5, PT, P0 ;  /* 0x00000005ff007c0c */ /* 0x000fda000bf05300 */
[----:B------:R-:W-:Y:S05]  /*0e30*/  @!P0 BRA `(.L_x_12) ;  /* 0x00000000000c8947 */ /* 0x000fea0003800000 */
[----:B0-----:R-:W1:Y:S02]  /*0e40*/  LDC.64 R4, c[0x0][0x590] ;  /* 0x00016400ff047b82 */ /* 0x001e640000000a00 */
[----:B-1----:R1:W5:Y:S01]  /*0e50*/  LDG.E R155, desc[UR36][R4.64] ;  /* 0x00000024049b7981 */ /* 0x002362000c1e1900 */
[----:B------:R-:W-:Y:S05]  /*0e60*/  BRA `(.L_x_11) ;  /* 0x0000000000087947 */ /* 0x000fea0003800000 */
.L_x_12:
[----:B------:R-:W-:Y:S02]  /*0e70*/  ULDC UR4, c[0x0][0x584] ;  /* 0x0001610000047ab9 */ /* 0x000fe40000000800 */
[----:B-1----:R-:W-:-:S07]  /*0e80*/  IMAD.U32 R155, RZ, RZ, UR4 ;  /* 0x00000004ff9b7e24 */ /* 0x002fce000f8e00ff */
.L_x_11:
[----:B------:R-:W-:-:S13]  /*0e90*/  LOP3.LUT P0, RZ, R0, 0xff, RZ, 0xc0, !PT ;  /* 0x000000ff00ff7812 */ /* 0x000fda000780c0ff */
[----:B------:R-:W-:Y:S05]  /*0ea0*/  @!P0 EXIT ;  /* 0x000000000000894d */ /* 0x000fea0003800000 */
[----:B------:R-:W-:Y:S01]  /*0eb0*/  ULDC UR4, c[0x0][0x28c] ;  /* 0x0000a30000047ab9 */ /* 0x000fe20000000800 */
[----:B------:R-:W-:Y:S01]  /*0ec0*/  LOP3.LUT R164, R19, 0x1, RZ, 0xfc, !PT ;  /* 0x0000000113a47812 */ /* 0x000fe200078efcff */
[----:B------:R-:W-:Y:S01]  /*0ed0*/  UIADD3 UR4, UR4, 0x3f, URZ ;  /* 0x0000003f04047890 */ /* 0x000fe2000fffe03f */
[----:B------:R-:W-:Y:S01]  /*0ee0*/  UMOV UR38, URZ ;  /* 0x0000003f00267c82 */ /* 0x000fe20008000000 */
[----:B------:R-:W-:Y:S02]  /*0ef0*/  UMOV UR39, URZ ;  /* 0x0000003f00277c82 */ /* 0x000fe40008000000 */
[----:B------:R-:W-:-:S04]  /*0f00*/  USHF.R.S32.HI UR5, URZ, 0x1f, UR4 ;  /* 0x0000001f3f057899 */ /* 0x000fc80008011404 */
[----:B------:R-:W-:-:S04]  /*0f10*/  ULEA.HI UR5, UR5, UR4, URZ, 0x6 ;  /* 0x0000000405057291 */ /* 0x000fc8000f8f303f */
[----:B------:R-:W-:-:S12]  /*0f20*/  USHF.R.S32.HI UR40, URZ, 0x6, UR5 ;  /* 0x000000063f287899 */ /* 0x000fd80008011405 */
.L_x_284:
[----:B------:R-:W-:Y:S01]  /*0f30*/  LOP3.LUT R0, R18, 0x80, RZ, 0xc0, !PT ;  /* 0x0000008012007812 */ /* 0x000fe200078ec0ff */
[----:B--2---:R-:W2:Y:S01]  /*0f40*/  S2UR UR7, SR_CgaCtaId ;  /* 0x00000000000779c3 */ /* 0x004ea20000008800 */
[----:B------:R-:W-:Y:S02]  /*0f50*/  UMOV UR6, 0x400 ;  /* 0x0000040000067882 */ /* 0x000fe40000000000 */
[----:B------:R-:W-:-:S06]  /*0f60*/  SHF.R.U32.HI R0, RZ, 0x7, R0 ;  /* 0x00000007ff007819 */ /* 0x000fcc0000011600 */
[----:B---3--:R-:W3:Y:S01]  /*0f70*/  SHFL.IDX PT, R0, R0, RZ, 0x1f ;  /* 0x00001fff00007589 */ /* 0x008ee200000e0000 */
[----:B--2---:R-:W-:Y:S01]  /*0f80*/  ULEA UR42, UR7, UR6, 0x18 ;  /* 0x00000006072a7291 */ /* 0x004fe2000f8ec03f */
[----:B---3--:R-:W-:-:S13]  /*0f90*/  R2UR UR4, R0 ;  /* 0x00000000000472ca */ /* 0x008fda00000e0000 */
[----:B------:R-:W-:-:S04]  /*0fa0*/  ULEA.HI UR5, UR4, UR4, URZ, 0x1 ;  /* 0x0000000404057291 */ /* 0x000fc8000f8f083f */
[----:B------:R-:W-:-:S04]  /*0fb0*/  ULOP3.LUT UR5, UR5, 0x7fffe, URZ, 0xc0, !UPT ;  /* 0x0007fffe05057892 */ /* 0x000fc8000f8ec03f */
[----:B------:R-:W-:-:S03]  /*0fc0*/  UIADD3 UR5, UR4, -UR5, URZ ;  /* 0x8000000504057290 */ /* 0x000fc6000fffe03f */
[----:B------:R-:W-:Y:S01]  /*0fd0*/  ULDC UR4, c[0x0][0x28c] ;  /* 0x0000a30000047ab9 */ /* 0x000fe20000000800 */
[----:B------:R-:W-:Y:S01]  /*0fe0*/  ULEA UR5, UR5, UR42, 0xd ;  /* 0x0000002a05057291 */ /* 0x000fe2000f8e683f */
[----:B------:R-:W-:-:S03]  /*0ff0*/  ISETP.LT.AND P0, PT, RZ, UR4, PT ;  /* 0x00000004ff007c0c */ /* 0x000fc6000bf01270 */
[----:B------:R-:W-:-:S04]  /*1000*/  UIADD3 UR5, UR5, 0x100, URZ ;  /* 0x0000010005057890 */ /* 0x000fc8000fffe03f */
[----:B------:R-:W-:-:S04]  /*1010*/  USHF.R.U32.HI UR5, URZ, 0x4, UR5 ;  /* 0x000000043f057899 */ /* 0x000fc80008011605 */
[----:B------:R-:W-:Y:S02]  /*1020*/  ULOP3.LUT UR41, UR5, 0x3fff, URZ, 0xc0, !UPT ;  /* 0x00003fff05297892 */ /* 0x000fe4000f8ec03f */
[----:B-1--45:R-:W-:Y:S10]  /*1030*/  @P0 BRA `(.L_x_13) ;  /* 0x0000000000400947 */ /* 0x032ff40003800000 */
[----:B------:R-:W-:Y:S01]  /*1040*/  MOV R0, 0x0 ;  /* 0x0000000000007802 */ /* 0x000fe20000000f00 */
[----:B------:R-:W-:Y:S01]  /*1050*/  ULDC.64 UR4, c[0x4][0x68] ;  /* 0x01001a0000047ab9 */ /* 0x000fe20000000a00 */
[----:B------:R-:W-:Y:S01]  /*1060*/  ULDC.64 UR6, c[0x4][0x8] ;  /* 0x0100020000067ab9 */ /* 0x000fe20000000a00 */
[----:B01----:R-:W-:Y:S01]  /*1070*/  IMAD.U32 R4, RZ, RZ, UR4 ;  /* 0x00000004ff047e24 */ /* 0x003fe2000f8e00ff */
[----:B------:R0:W1:Y:S01]  /*1080*/  LDC.64 R14, c[0x4][R0] ;  /* 0x01000000000e7b82 */ /* 0x0000620000000a00 */
[----:B------:R-:W-:Y:S01]  /*1090*/  IMAD.U32 R5, RZ, RZ, UR5 ;  /* 0x00000005ff057e24 */ /* 0x000fe2000f8e00ff */
[----:B------:R-:W-:Y:S01]  /*10a0*/  ULDC.64 UR4, c[0x4][0x70] ;  /* 0x01001c0000047ab9 */ /* 0x000fe20000000a00 */
[----:B------:R-:W-:Y:S01]  /*10b0*/  IMAD.U32 R10, RZ, RZ, UR6 ;  /* 0x00000006ff0a7e24 */ /* 0x000fe2000f8e00ff */
[----:B------:R-:W-:Y:S01]  /*10c0*/  MOV R12, 0x1 ;  /* 0x00000001000c7802 */ /* 0x000fe20000000f00 */
[----:B------:R-:W-:Y:S02]  /*10d0*/  IMAD.U32 R6, RZ, RZ, UR4 ;  /* 0x00000004ff067e24 */ /* 0x000fe4000f8e00ff */
[----:B------:R-:W-:-:S02]  /*10e0*/  IMAD.U32 R7, RZ, RZ, UR5 ;  /* 0x00000005ff077e24 */ /* 0x000fc4000f8e00ff */
[----:B------:R-:W-:Y:S02]  /*10f0*/  IMAD.U32 R11, RZ, RZ, UR7 ;  /* 0x00000007ff0b7e24 */ /* 0x000fe4000f8e00ff */
[----:B------:R-:W-:Y:S02]  /*1100*/  IMAD.MOV.U32 R8, RZ, RZ, 0x1e1 ;  /* 0x000001e1ff087424 */ /* 0x000fe400078e00ff */
[----:B0-----:R-:W-:-:S07]  /*1110*/  IMAD.MOV.U32 R13, RZ, RZ, RZ ;  /* 0x000000ffff0d7224 */ /* 0x001fce00078e00ff */
[----:B------:R-:W-:-:S07]  /*1120*/  LEPC R20, `(.L_x_13) ;  /* 0x000000001014794e */ /* 0x000fce0000000000 */
[----:B-1---5:R-:W-:Y:S05]  /*1130*/  CALL.ABS.NOINC R14 ;  /* 0x000000000e007343 */ /* 0x022fea0003c00000 */
.L_x_13:
[----:B------:R-:W-:-:S13]  /*1140*/  ISETP.NE.AND P0, PT, R164, 0x3, PT ;  /* 0x00000003a400780c */ /* 0x000fda0003f05270 */
[----:B------:R-:W-:Y:S05]  /*1150*/  @!P0 BRA `(.L_x_14) ;  /* 0x0000000000048947 */ /* 0x000fea0003800000 */
[----:B------:R-:W-:Y:S01]  /*1160*/  BPT.TRAP 0x1 ;  /* 0x000000040000795c */ /* 0x000fe20000300000 */
.L_x_14:
[----:B------:R-:W-:Y:S02]  /*1170*/  IMAD.U32 R3, RZ, RZ, UR39 ;  /* 0x00000027ff037e24 */ /* 0x000fe4000f8e00ff */
[----:B------:R-:W-:-:S03]  /*1180*/  IMAD.U32 R0, RZ, RZ, UR38 ;  /* 0x00000026ff007e24 */ /* 0x000fc6000f8e00ff */
[----:B------:R-:W-:Y:S02]  /*1190*/  LEA R3, R3, UR42, 0x3 ;  /* 0x0000002a03037c11 */ /* 0x000fe4000f8e18ff */
[----:B------:R-:W-:-:S04]  /*11a0*/  SHF.L.U32 R0, R0, 0x1f, RZ ;  /* 0x0000001f00007819 */ /* 0x000fc800000006ff */
[----:B------:R2:W3:Y:S01]  /*11b0*/  SYNCS.PHASECHK.TRANS64.TRYWAIT P1, [R3+URZ], R0 ;  /* 0x00000000030075a7 */ /* 0x0004e2000802017f */
[----:B------:R-:W-:Y:S05]  /*11c0*/  @!P0 BRA `(.L_x_15) ;  /* 0x0000000000048947 */ /* 0x000fea0003800000 */
[----:B------:R-:W-:Y:S01]  /*11d0*/  BPT.TRAP 0x1 ;  /* 0x000000040000795c */ /* 0x000fe20000300000 */
.L_x_15:
[----:B---3--:R-:W-:Y:S05]  /*11e0*/  @P1 BRA `(.L_x_16) ;  /* 0x0000000000081947 */ /* 0x008fea0003800000 */
[----:B------:R-:W3:Y:S02]  /*11f0*/  SYNCS.PHASECHK.TRANS64.TRYWAIT P1, [R3+URZ], R0 ;  /* 0x00000000030075a7 */ /* 0x000ee4000802017f */
[----:B---3--:R-:W-:Y:S05]  /*1200*/  @!P1 BRA `(.L_x_17) ;  /* 0x000000b000009947 */ /* 0x008fea0003800000 */
.L_x_16:
[----:B------:R-:W-:-:S04]  /*1210*/  UISETP.LT.AND UP0, UPT, UR40, 0x1, UPT ;  /* 0x000000012800788c */ /* 0x000fc8000bf01270 */
[----:B------:R-:W-:-:S04]  /*1220*/  USEL UR4, UR40, 0x1, UP0 ;  /* 0x0000000128047887 */ /* 0x000fc80008000000 */
[----:B------:R-:W-:-:S06]  /*1230*/  UIADD3 UR4, UR40, -UR4, URZ ;  /* 0x8000000428047290 */ /* 0x000fcc000fffe03f */
[----:B--23--:R-:W-:Y:S01]  /*1240*/  IMAD.U32 R0, RZ, RZ, UR4 ;  /* 0x00000004ff007e24 */ /* 0x00cfe2000f8e00ff */
[----:B------:R-:W-:Y:S05]  /*1250*/  WARPSYNC.ALL ;  /* 0x0000000000007948 */ /* 0x000fea0003800000 */
[----:B------:R-:W-:Y:S01]  /*1260*/  ISETP.GE.AND P1, PT, R0, 0x1, PT ;  /* 0x000000010000780c */ /* 0x000fe20003f26270 */
[----:B------:R-:W-:Y:S01]  /*1270*/  UIADD3 UR4, UR42, 0x20100, URZ ;  /* 0x000201002a047890 */ /* 0x000fe2000fffe03f */
[----:B------:R-:W-:Y:S01]  /*1280*/  WARPGROUP.ARRIVE ;  /* 0x00000000000079c5 */ /* 0x000fe20000000000 */
[----:B------:R-:W-:Y:S01]  /*1290*/  UMOV UR9, 0x40000040 ;  /* 0x4000004000097882 */ /* 0x000fe20000000000 */
[----:B------:R-:W-:Y:S01]  /*12a0*/  UMOV UR11, 0x40000040 ;  /* 0x40000040000b7882 */ /* 0x000fe20000000000 */
[----:B------:R-:W-:-:S04]  /*12b0*/  USHF.R.U32.HI UR4, URZ, 0x4, UR4 ;  /* 0x000000043f047899 */ /* 0x000fc80008011604 */
[----:B------:R-:W-:Y:S02]  /*12c0*/  ULOP3.LUT UR5, UR4, 0x3fff, URZ, 0xc0, !UPT ;  /* 0x00003fff04057892 */ /* 0x000fe4000f8ec03f */
[----:B------:R-:W-:Y:S02]  /*12d0*/  ULOP3.LUT UR4, UR41, 0x10000, URZ, 0xfc, !UPT ;  /* 0x0001000029047892 */ /* 0x000fe4000f8efc3f */
[----:B------:R-:W-:Y:S02]  /*12e0*/  ULOP3.LUT UR5, UR5, 0x10000, URZ, 0xfc, !UPT ;  /* 0x0001000005057892 */ /* 0x000fe4000f8efc3f */
[----:B------:R-:W-:Y:S02]  /*12f0*/  ULEA UR6, UR39, UR4, 0xb ;  /* 0x0000000427067291 */ /* 0x000fe4000f8e583f */
[----:B------:R-:W-:-:S05]  /*1300*/  ULEA UR7, UR39, UR5, 0xa ;  /* 0x0000000527077291 */ /* 0x000fca000f8e503f */
[----:B------:R-:W-:Y:S02]  /*1310*/  UMOV UR8, UR6 ;  /* 0x0000000600087c82 */ /* 0x000fe40008000000 */
[----:B------:R-:W-:Y:S02]  /*1320*/  UMOV UR10, UR7 ;  /* 0x00000007000a7c82 */ /* 0x000fe40008000000 */
[----:B------:R-:W-:Y:S01]  /*1330*/  HGMMA.64x128x16.F32.BF16 R88, gdesc[UR8], RZ, !UPT, gsb0 ;  /* 0x01e00000085879f0 */ /* 0x000fe2000c0018ff */
[----:B------:R-:W-:Y:S01]  /*1340*/  UIADD3 UR8, UR6, 0x400, URZ ;  /* 0x0000040006087890 */ /* 0x000fe2000fffe03f */
[----:B------:R-:W-:Y:S01]  /*1350*/  UMOV UR9, 0x40000040 ;  /* 0x4000004000097882 */ /* 0x000fe20000000000 */
[----:B------:R-:W-:Y:S02]  /*1360*/  WARPGROUP.DEPBAR.LE gsb0, 0x0 ;  /* 0x00008000000079c5 */ /* 0x000fe40000010000 */
[----:B------:R-:W-:-:S07]  /*1370*/  WARPGROUP.ARRIVE ;  /* 0x00000000000079c5 */ /* 0x000fce0000000000 */
[----:B------:R-:W-:Y:S01]  /*1380*/  HGMMA.64x128x16.F32.BF16 R24, gdesc[UR8], RZ, !UPT, gsb0 ;  /* 0x01e00000081879f0 */ /* 0x000fe2000c0018ff */
[----:B------:R-:W-:Y:S02]  /*1390*/  UIADD3 UR8, UR6, 0x2, URZ ;  /* 0x0000000206087890 */ /* 0x000fe4000fffe03f */
[----:B------:R-:W-:Y:S01]  /*13a0*/  UIADD3 UR10, UR7, 0x2, URZ ;  /* 0x00000002070a7890 */ /* 0x000fe2000fffe03f */
[----:B------:R-:W-:Y:S01]  /*13b0*/  UMOV UR9, 0x40000040 ;  /* 0x4000004000097882 */ /* 0x000fe20000000000 */
[----:B------:R-:W-:Y:S01]  /*13c0*/  UMOV UR11, 0x40000040 ;  /* 0x40000040000b7882 */ /* 0x000fe20000000000 */
[----:B------:R-:W-:Y:S02]  /*13d0*/  WARPGROUP.DEPBAR.LE gsb0, 0x0 ;  /* 0x00008000000079c5 */ /* 0x000fe40000010000 */
[----:B------:R-:W-:-:S06]  /*13e0*/  WARPGROUP.ARRIVE ;  /* 0x00000000000079c5 */ /* 0x000fcc0000000000 */
[----:B------:R-:W-:Y:S01]  /*13f0*/  HGMMA.64x128x16.F32.BF16 R88, gdesc[UR8], R88, gsb0 ;  /* 0x01e00000085879f0 */ /* 0x000fe20008001858 */
[----:B------:R-:W-:Y:S01]  /*1400*/  UIADD3 UR8, UR6, 0x402, URZ ;  /* 0x0000040206087890 */ /* 0x000fe2000fffe03f */
[----:B------:R-:W-:Y:S01]  /*1410*/  UMOV UR9, 0x40000040 ;  /* 0x4000004000097882 */ /* 0x000fe20000000000 */
[----:B------:R-:W-:Y:S02]  /*1420*/  WARPGROUP.DEPBAR.LE gsb0, 0x0 ;  /* 0x00008000000079c5 */ /* 0x000fe40000010000 */
[----:B------:R-:W-:-:S07]  /*1430*/  WARPGROUP.ARRIVE ;  /* 0x00000000000079c5 */ /* 0x000fce0000000000 */
[----:B------:R-:W-:Y:S01]  /*1440*/  HGMMA.64x128x16.F32.BF16 R24, gdesc[UR8], R24, gsb0 ;  /* 0x01e00000081879f0 */ /* 0x000fe20008001818 */
        /* <DEDUP_REMOVED lines=23> */
[----:B------:R-:W-:Y:S03]  /*15c0*/  HGMMA.64x128x16.F32.BF16 R24, gdesc[UR8], R24, gsb0 ;  /* 0x01e00000081879f0 */ /* 0x000fe60008001818 */
[----:B------:R-:W-:Y:S02]  /*15d0*/  WARPGROUP.DEPBAR.LE gsb0, 0x0 ;  /* 0x00008000000079c5 */ /* 0x000fe40000010000 */
[----:B------:R-:W-:Y:S05]  /*15e0*/  @!P1 BRA `(.L_x_18) ;  /* 0x0000000400689947 */ /* 0x000fea0003800000 */
[----:B------:R-:W-:-:S04]  /*15f0*/  UIADD3 UR6, UR39, 0x1, URZ ;  /* 0x0000000127067890 */ /* 0x000fc8000fffe03f */
[----:B------:R-:W-:-:S04]  /*1600*/  UISETP.NE.AND UP0, UPT, UR6, 0x4, UPT ;  /* 0x000000040600788c */ /* 0x000fc8000bf05270 */
[----:B------:R-:W-:Y:S02]  /*1610*/  USEL UR7, URZ, 0x1, UP0 ;  /* 0x000000013f077887 */ /* 0x000fe40008000000 */
[----:B------:R-:W-:Y:S02]  /*1620*/  USEL UR6, UR6, URZ, UP0 ;  /* 0x0000003f06067287 */ /* 0x000fe40008000000 */
[----:B------:R-:W-:-:S06]  /*1630*/  ULOP3.LUT UR7, UR38, UR7, URZ, 0x3c, !UPT ;  /* 0x0000000726077292 */ /* 0x000fcc000f8e3c3f */
[----:B01----:R-:W-:Y:S01]  /*1640*/  IMAD.U32 R5, RZ, RZ, UR7 ;  /* 0x00000007ff057e24 */ /* 0x003fe2000f8e00ff */
[----:B------:R-:W-:-:S06]  /*1650*/  UMOV UR7, UR39 ;  /* 0x0000002700077c82 */ /* 0x000fcc0008000000 */
.L_x_25:
[----:B01----:R-:W-:Y:S05]  /*1660*/  @!P0 BRA `(.L_x_19) ;  /* 0x0000000000048947 */ /* 0x003fea0003800000 */
[----:B------:R-:W-:Y:S01]  /*1670*/  BPT.TRAP 0x1 ;  /* 0x000000040000795c */ /* 0x000fe20000300000 */
.L_x_19:
[----:B------:R-:W0:Y:S01]  /*1680*/  S2UR UR9, SR_CgaCtaId ;  /* 0x00000000000979c3 */ /* 0x000e220000008800 */
[----:B------:R-:W-:Y:S01]  /*1690*/  UMOV UR8, 0x400 ;  /* 0x0000040000087882 */ /* 0x000fe20000000000 */
[----:B------:R-:W-:Y:S01]  /*16a0*/  SHF.L.U32 R3, R5, 0x1f, RZ ;  /* 0x0000001f05037819 */ /* 0x000fe200000006ff */
[----:B0-----:R-:W-:-:S04]  /*16b0*/  ULEA UR14, UR9, UR8, 0x18 ;  /* 0x00000008090e7291 */ /* 0x001fc8000f8ec03f */
[----:B------:R-:W-:-:S09]  /*16c0*/  ULEA UR8, UR6, UR14, 0x3 ;  /* 0x0000000e06087291 */ /* 0x000fd2000f8e183f */
[----:B------:R0:W1:Y:S01]  /*16d0*/  SYNCS.PHASECHK.TRANS64.TRYWAIT P1, [UR8], R3 ;  /* 0x00000003ff0075a7 */ /* 0x0000620008020148 */
[----:B------:R-:W-:Y:S05]  /*16e0*/  @!P0 BRA `(.L_x_20) ;  /* 0x0000000000048947 */ /* 0x000fea0003800000 */
[----:B------:R-:W-:Y:S01]  /*16f0*/  BPT.TRAP 0x1 ;  /* 0x000000040000795c */ /* 0x000fe20000300000 */
.L_x_20:
[----:B-1----:R-:W-:Y:S05]  /*1700*/  @P1 BRA `(.L_x_21) ;  /* 0x0000000000081947 */ /* 0x002fea0003800000 */
[----:B------:R-:W1:Y:S02]  /*1710*/  SYNCS.PHASECHK.TRANS64.TRYWAIT P1, [UR8], R3 ;  /* 0x00000003ff0075a7 */ /* 0x000e640008020148 */
[----:B-1----:R-:W-:Y:S05]  /*1720*/  @!P1 BRA `(.L_x_22) ;  /* 0x000000a800cc9947 */ /* 0x002fea0003800000 */
.L_x_21:
[----:B------:R-:W-:Y:S01]  /*1730*/  ULEA UR12, UR6, UR4, 0xb ;  /* 0x00000004060c7291 */ /* 0x000fe2000f8e583f */
[----:B------:R-:W-:Y:S01]  /*1740*/  WARPGROUP.ARRIVE ;  /* 0x00000000000079c5 */ /* 0x000fe20000000000 */
[----:B------:R-:W-:Y:S01]  /*1750*/  ULEA UR13, UR6, UR5, 0xa ;  /* 0x00000005060d7291 */ /* 0x000fe2000f8e503f */
[----:B------:R-:W-:Y:S01]  /*1760*/  UMOV UR9, 0x40000040 ;  /* 0x4000004000097882 */ /* 0x000fe20000000000 */
[----:B------:R-:W-:-:S03]  /*1770*/  UMOV UR11, 0x40000040 ;  /* 0x40000040000b7882 */ /* 0x000fc60000000000 */
[----:B------:R-:W-:Y:S02]  /*1780*/  UMOV UR8, UR12 ;  /* 0x0000000c00087c82 */ /* 0x000fe40008000000 */
[----:B------:R-:W-:Y:S02]  /*1790*/  UMOV UR10, UR13 ;  /* 0x0000000d000a7c82 */ /* 0x000fe40008000000 */
        /* <DEDUP_REMOVED lines=44> */
[----:B------:R-:W-:Y:S01]  /*1a60*/  BPT.TRAP 0x1 ;  /* 0x000000040000795c */ /* 0x000fe20000300000 */
.L_x_23:
[----:B------:R-:W-:Y:S01]  /*1a70*/  ULEA UR8, UR7, UR14, 0x3 ;  /* 0x0000000e07087291 */ /* 0x000fe2000f8e183f */
[----:B------:R-:W-:-:S03]  /*1a80*/  ISETP.GT.U32.AND P1, PT, R19, 0x1, PT ;  /* 0x000000011300780c */ /* 0x000fc60003f24070 */
[----:B------:R-:W-:-:S04]  /*1a90*/  UIADD3 UR8, UR8, 0x20, URZ ;  /* 0x0000002008087890 */ /* 0x000fc8000fffe03f */
[----:B------:R-:W-:-:S09]  /*1aa0*/  UPRMT UR8, URZ, 0x654, UR8 ;  /* 0x000006543f087896 */ /* 0x000fd20008000008 */
[----:B------:R-:W-:Y:S01]  /*1ab0*/  SYNCS.ARRIVE.TRANS64.RED.A1T0 RZ, [UR8], RZ ;  /* 0x000000ffffff79a7 */ /* 0x000fe20008100408 */
[----:B------:R-:W-:Y:S05]  /*1ac0*/  @P1 BRA `(.L_x_24) ;  /* 0x0000000000041947 */ /* 0x000fea0003800000 */
[----:B------:R-:W-:Y:S01]  /*1ad0*/  BPT.TRAP 0x1 ;  /* 0x000000040000795c */ /* 0x000fe20000300000 */
.L_x_24:
[----:B------:R-:W-:Y:S01]  /*1ae0*/  UIADD3 UR6, UR6, 0x1, URZ ;  /* 0x0000000106067890 */ /* 0x000fe2000fffe03f */
[C---:B------:R-:W-:Y:S01]  /*1af0*/  ISETP.GT.AND P1, PT, R0.reuse, 0x1, PT ;  /* 0x000000010000780c */ /* 0x040fe20003f24270 */
[----:B------:R-:W-:Y:S01]  /*1b00*/  UIADD3 UR7, UR7, 0x1, URZ ;  /* 0x0000000107077890 */ /* 0x000fe2000fffe03f */
[----:B------:R-:W-:Y:S01]  /*1b10*/  VIADD R0, R0, 0xffffffff ;  /* 0xffffffff00007836 */ /* 0x000fe20000000000 */
[----:B------:R-:W-:Y:S02]  /*1b20*/  UISETP.NE.AND UP0, UPT, UR6, 0x4, UPT ;  /* 0x000000040600788c */ /* 0x000fe4000bf05270 */
[----:B------:R-:W-:Y:S02]  /*1b30*/  UISETP.NE.AND UP1, UPT, UR7, 0x4, UPT ;  /* 0x000000040700788c */ /* 0x000fe4000bf25270 */
[----:B------:R-:W-:Y:S02]  /*1b40*/  USEL UR8, URZ, 0x1, UP0 ;  /* 0x000000013f087887 */ /* 0x000fe40008000000 */
[----:B------:R-:W-:-:S02]  /*1b50*/  USEL UR6, UR6, URZ, UP0 ;  /* 0x0000003f06067287 */ /* 0x000fc40008000000 */
[----:B------:R-:W-:Y:S02]  /*1b60*/  USEL UR7, UR7, URZ, UP1 ;  /* 0x0000003f07077287 */ /* 0x000fe40008800000 */
[----:B------:R-:W-:Y:S01]  /*1b70*/  LOP3.LUT R5, R5, UR8, RZ, 0x3c, !PT ;  /* 0x0000000805057c12 */ /* 0x000fe2000f8e3cff */
[----:B------:R-:W-:Y:S09]  /*1b80*/  @P1 BRA `(.L_x_25) ;  /* 0xfffffff800b41947 */ /* 0x000ff2000383ffff */
.L_x_18:
[----:B------:R-:W2:Y:S02]  /*1b90*/  LDC R0, c[0x0][0x28c] ;  /* 0x0000a300ff007b82 */ /* 0x000ea40000000800 */
[----:B--2---:R-:W-:-:S13]  /*1ba0*/  ISETP.GE.AND P1, PT, R0, 0x1, PT ;  /* 0x000000010000780c */ /* 0x004fda0003f26270 */
[----:B------:R-:W-:Y:S05]  /*1bb0*/  @!P1 BRA `(.L_x_26) ;  /* 0x0000000000409947 */ /* 0x000fea0003800000 */
[----:B------:R-:W-:Y:S05]  /*1bc0*/  @!P0 BRA `(.L_x_27) ;  /* 0x0000000000048947 */ /* 0x000fea0003800000 */
[----:B------:R-:W-:Y:S01]  /*1bd0*/  BPT.TRAP 0x1 ;  /* 0x000000040000795c */ /* 0x000fe20000300000 */
.L_x_27:
[----:B------:R-:W2:Y:S01]  /*1be0*/  S2UR UR6, SR_CgaCtaId ;  /* 0x00000000000679c3 */ /* 0x000ea20000008800 */
[----:B------:R-:W-:Y:S01]  /*1bf0*/  UISETP.LT.AND UP0, UPT, UR40, 0x1, UPT ;  /* 0x000000012800788c */ /* 0x000fe2000bf01270 */
[----:B------:R-:W-:Y:S01]  /*1c00*/  ISETP.GT.U32.AND P0, PT, R19, 0x1, PT ;  /* 0x000000011300780c */ /* 0x000fe20003f04070 */
[----:B------:R-:W-:Y:S02]  /*1c10*/  UMOV UR5, 0x400 ;  /* 0x0000040000057882 */ /* 0x000fe40000000000 */
[----:B------:R-:W-:-:S04]  /*1c20*/  USEL UR4, UR40, 0x1, UP0 ;  /* 0x0000000128047887 */ /* 0x000fc80008000000 */
[----:B------:R-:W-:-:S04]  /*1c30*/  UIADD3 UR4, UR39, UR40, -UR4 ;  /* 0x0000002827047290 */ /* 0x000fc8000fffe804 */
[----:B------:R-:W-:-:S04]  /*1c40*/  USHF.L.U32 UR4, UR4, 0x3, URZ ;  /* 0x0000000304047899 */ /* 0x000fc8000800063f */
[----:B------:R-:W-:Y:S02]  /*1c50*/  ULOP3.LUT UR4, UR4, 0x18, URZ, 0xc0, !UPT ;  /* 0x0000001804047892 */ /* 0x000fe4000f8ec03f */
[----:B--2---:R-:W-:-:S04]  /*1c60*/  ULEA UR5, UR6, UR5, 0x18 ;  /* 0x0000000506057291 */ /* 0x004fc8000f8ec03f */
[----:B------:R-:W-:-:S04]  /*1c70*/  UIADD3 UR4, UR5, 0x20, UR4 ;  /* 0x0000002005047890 */ /* 0x000fc8000fffe004 */
[----:B------:R-:W-:-:S09]  /*1c80*/  UPRMT UR4, URZ, 0x654, UR4 ;  /* 0x000006543f047896 */ /* 0x000fd20008000004 */
[----:B------:R-:W-:Y:S01]  /*1c90*/  SYNCS.ARRIVE.TRANS64.RED.A1T0 RZ, [UR4], RZ ;  /* 0x000000ffffff79a7 */ /* 0x000fe20008100404 */
[----:B------:R-:W-:Y:S05]  /*1ca0*/  @P0 BRA `(.L_x_26) ;  /* 0x0000000000040947 */ /* 0x000fea0003800000 */
[----:B------:R-:W-:Y:S01]  /*1cb0*/  BPT.TRAP 0x1 ;  /* 0x000000040000795c */ /* 0x000fe20000300000 */
.L_x_26:
[----:B------:R-:W2:Y:S01]  /*1cc0*/  LDC R6, c[0x0][0x288] ;  /* 0x0000a200ff067b82 */ /* 0x000ea20000000800 */
[----:B01----:R-:W-:Y:S01]  /*1cd0*/  LOP3.LUT R4, R18, 0x60, RZ, 0xc0, !PT ;  /* 0x0000006012047812 */ /* 0x003fe200078ec0ff */
[----:B------:R-:W-:Y:S01]  /*1ce0*/  UIADD3 UR39, UR40, UR39, URZ ;  /* 0x0000002728277290 */ /* 0x000fe2000fffe03f */
[----:B------:R-:W-:Y:S01]  /*1cf0*/  LOP3.LUT R0, R22, 0x1, RZ, 0xc0, !PT ;  /* 0x0000000116007812 */ /* 0x000fe200078ec0ff */
[----:B------:R-:W-:Y:S01]  /*1d00*/  IMAD.SHL.U32 R13, R153, 0x80, RZ ;  /* 0x00000080990d7824 */ /* 0x000fe200078e00ff */
[----:B------:R-:W-:Y:S01]  /*1d10*/  SHF.R.U32.HI R3, RZ, 0x2, R18 ;  /* 0x00000002ff037819 */ /* 0x000fe20000011612 */
[----:B------:R-:W-:Y:S01]  /*1d20*/  USHF.R.U32.HI UR4, URZ, 0x2, UR39 ;  /* 0x000000023f047899 */ /* 0x000fe20008011627 */
[----:B------:R-:W-:Y:S01]  /*1d30*/  SHF.R.U32.HI R10, RZ, 0x1, R4 ;  /* 0x00000001ff0a7819 */ /* 0x000fe20000011604 */
[----:B------:R-:W-:Y:S01]  /*1d40*/  IMAD.SHL.U32 R4, R0, 0x40, RZ ;  /* 0x0000004000047824 */ /* 0x000fe200078e00ff */
[----:B------:R-:W-:Y:S01]  /*1d50*/  LOP3.LUT R3, R3, 0x7, RZ, 0xc0, !PT ;  /* 0x0000000703037812 */ /* 0x000fe200078ec0ff */
[----:B------:R-:W-:Y:S01]  /*1d60*/  ULOP3.LUT UR4, UR4, 0x1, URZ, 0xc0, !UPT ;  /* 0x0000000104047892 */ /* 0x000fe2000f8ec03f */
[----:B------:R-:W-:Y:S01]  /*1d70*/  SHF.L.U32 R15, R152, 0x8, RZ ;  /* 0x00000008980f7819 */ /* 0x000fe200000006ff */
[----:B------:R-:W-:Y:S01]  /*1d80*/  ULDC UR8, c[0x0][0x284] ;  /* 0x0000a10000087ab9 */ /* 0x000fe20000000800 */
[--C-:B------:R-:W-:Y:S01]  /*1d90*/  IADD3 R5, RZ, -R10, -R3.reuse ;  /* 0x8000000aff057210 */ /* 0x100fe20007ffe803 */
[----:B------:R-:W-:Y:S01]  /*1da0*/  UISETP.GT.U32.AND UP1, UPT, UR39, 0x3, UPT ;  /* 0x000000032700788c */ /* 0x000fe2000bf24070 */
[----:B------:R-:W-:Y:S01]  /*1db0*/  LOP3.LUT R3, R4, 0x40, R3, 0xe2, !PT ;  /* 0x0000004004037812 */ /* 0x000fe200078ee203 */
[----:B------:R-:W-:Y:S01]  /*1dc0*/  UISETP.NE.U32.AND UP0, UPT, UR4, 0x1, UPT ;  /* 0x000000010400788c */ /* 0x000fe2000bf05070 */
[----:B------:R-:W-:Y:S01]  /*1dd0*/  LOP3.LUT R4, R18, 0x3, RZ, 0xc0, !PT ;  /* 0x0000000312047812 */ /* 0x000fe200078ec0ff */
[----:B------:R-:W-:Y:S01]  /*1de0*/  ULDC.64 UR6, c[0x0][0x5d0] ;  /* 0x0001740000067ab9 */ /* 0x000fe20000000a00 */
[----:B------:R-:W-:Y:S01]  /*1df0*/  SHF.R.S32.HI R21, RZ, 0x1f, R23 ;  /* 0x0000001fff157819 */ /* 0x000fe20000011417 */
[----:B------:R-:W-:Y:S01]  /*1e00*/  UISETP.LT.U32.AND UP1, UPT, UR40, 0x4, UP1 ;  /* 0x000000042800788c */ /* 0x000fe20008f21070 */
[----:B------:R-:W-:Y:S01]  /*1e10*/  IMAD.WIDE R8, R152, 0x100, RZ ;  /* 0x0000010098087825 */ /* 0x000fe200078e02ff */
[----:B------:R-:W-:Y:S01]  /*1e20*/  UISETP.GT.U32.AND UP0, UPT, UR40, 0x3, !UP0 ;  /* 0x000000032800788c */ /* 0x000fe2000c704070 */
[----:B--2---:R-:W-:-:S02]  /*1e30*/  ISETP.GE.AND P0, PT, R13, R6, PT ;  /* 0x000000060d00720c */ /* 0x004fc40003f06270 */
[----:B------:R-:W-:Y:S01]  /*1e40*/  IMAD R12, R4, -0x2, R6 ;  /* 0xfffffffe040c7824 */ /* 0x000fe200078e0206 */
[----:B------:R-:W-:Y:S01]  /*1e50*/  USEL UR5, URZ, 0x1, !UP1 ;  /* 0x000000013f057887 */ /* 0x000fe2000c800000 */
[----:B------:R-:W-:Y:S01]  /*1e60*/  IMAD.SHL.U32 R6, R18, 0x2, RZ ;  /* 0x0000000212067824 */ /* 0x000fe200078e00ff */
[----:B------:R-:W-:Y:S01]  /*1e70*/  ISETP.GE.OR P0, PT, R15, UR8, P0 ;  /* 0x000000080f007c0c */ /* 0x000fe20008706670 */
[----:B------:R-:W-:Y:S01]  /*1e80*/  IMAD R4, R21, UR6, RZ ;  /* 0x0000000615047c24 */ /* 0x000fe2000f8e02ff */
[----:B------:R-:W-:Y:S01]  /*1e90*/  USEL UR4, URZ, 0x1, !UP0 ;  /* 0x000000013f047887 */ /* 0x000fe2000c000000 */
[----:B------:R-:W-:Y:S01]  /*1ea0*/  IMAD R0, R0, -0x40, R5 ;  /* 0xffffffc000007824 */ /* 0x000fe200078e0205 */
[----:B------:R-:W-:Y:S01]  /*1eb0*/  LOP3.LUT R6, R13, 0x6, R6, 0xf8, !PT ;  /* 0x000000060d067812 */ /* 0x000fe200078ef806 */
[----:B------:R-:W-:Y:S01]  /*1ec0*/  IMAD R11, R23, UR7, R4 ;  /* 0x00000007170b7c24 */ /* 0x000fe2000f8e0204 */
[----:B------:R-:W-:Y:S01]  /*1ed0*/  LOP3.LUT R153, R8, R3, R10, 0xfe, !PT ;  /* 0x0000000308997212 */ /* 0x000fe200078efe0a */
[----:B------:R-:W-:Y:S01]  /*1ee0*/  ULOP3.LUT UR39, UR39, 0x3, URZ, 0xc0, !UPT ;  /* 0x0000000327277892 */ /* 0x000fe2000f8ec03f */
[----:B------:R-:W-:Y:S01]  /*1ef0*/  SHF.R.S32.HI R7, RZ, 0x1f, R6 ;  /* 0x0000001fff077819 */ /* 0x000fe20000011406 */
[----:B------:R-:W-:Y:S01]  /*1f00*/  ULOP3.LUT UR38, UR4, UR38, UR5, 0x96, !UPT ;  /* 0x0000002604267292 */ /* 0x000fe2000f8e9605 */
[----:B------:R-:W-:Y:S01]  /*1f10*/  IADD3 R3, -R15, UR8, R0 ;  /* 0x000000080f037c10 */ /* 0x000fe2000fffe100 */
[----:B------:R-:W-:-:S02]  /*1f20*/  IMAD.IADD R0, R12, 0x1, -R13 ;  /* 0x000000010c007824 */ /* 0x000fc400078e0a0d */
[----:B------:R-:W-:-:S04]  /*1f30*/  IMAD.WIDE.U32 R4, R23, UR6, R6 ;  /* 0x0000000617047c25 */ /* 0x000fc8000f8e0006 */
[----:B------:R-:W-:Y:S02]  /*1f40*/  IMAD.IADD R11, R5, 0x1, R11 ;  /* 0x00000001050b7824 */ /* 0x000fe400078e020b */
[----:B------:R-:W-:Y:S02]  /*1f50*/  IMAD.MOV.U32 R152, RZ, RZ, -0x1 ;  /* 0xffffffffff987424 */ /* 0x000fe400078e00ff */
[----:B------:R-:W-:Y:S01]  /*1f60*/  IMAD.MOV.U32 R10, RZ, RZ, R4 ;  /* 0x000000ffff0a7224 */ /* 0x000fe200078e0004 */
[----:B------:R-:W-:Y:S06]  /*1f70*/  @P0 BRA `(.L_x_28) ;  /* 0x00000084006c0947 */ /* 0x000fec0003800000 */
[----:B------:R-:W0:Y:S01]  /*1f80*/  LDC.64 R4, c[0x0][0x5c8] ;  /* 0x00017200ff047b82 */ /* 0x000e220000000a00 */
[----:B-----5:R-:W-:Y:S01]  /*1f90*/  FSETP.NEU.AND P0, PT, R155, RZ, PT ;  /* 0x000000ff9b00720b */ /* 0x020fe20003f0d000 */
[----:B------:R-:W-:Y:S01]  /*1fa0*/  BSSY B0, `(.L_x_28) ;  /* 0x0000858000007945 */ /* 0x000fe20003800000 */
[----:B------:R-:W-:-:S04]  /*1fb0*/  ISETP.GT.AND P3, PT, R3, RZ, PT ;  /* 0x000000ff0300720c */ /* 0x000fc80003f64270 */
[----:B------:R-:W-:Y:S01]  /*1fc0*/  ISETP.GT.AND P1, PT, R0, RZ, P3 ;  /* 0x000000ff0000720c */ /* 0x000fe20001f24270 */
[-C--:B0-----:R-:W-:Y:S02]  /*1fd0*/  IMAD R12, R9, R4.reuse, RZ ;  /* 0x00000004090c7224 */ /* 0x081fe400078e02ff */
[----:B------:R-:W-:-:S04]  /*1fe0*/  IMAD.WIDE.U32 R166, R153, R4, R10 ;  /* 0x0000000499a67225 */ /* 0x000fc800078e000a */
[----:B------:R-:W-:-:S04]  /*1ff0*/  IMAD R11, R153, R5, R12 ;  /* 0x00000005990b7224 */ /* 0x000fc800078e020c */
[----:B------:R-:W-:Y:S01]  /*2000*/  IMAD.IADD R169, R167, 0x1, R11 ;  /* 0x00000001a7a97824 */ /* 0x000fe200078e020b */
[----:B------:R-:W-:Y:S06]  /*2010*/  @!P0 BRA `(.L_x_29) ;  /* 0x00000060000c8947 */ /* 0x000fec0003800000 */
[----:B------:R-:W0:Y:S01]  /*2020*/  LDC.64 R12, c[0x0][0x5b8] ;  /* 0x00016e00ff0c7b82 */ /* 0x000e220000000a00 */
[----:B------:R-:W-:-:S07]  /*2030*/  ULDC.64 UR4, c[0x0][0x5c0] ;  /* 0x0001700000047ab9 */ /* 0x000fce0000000a00 */
[----:B------:R-:W1:Y:S08]  /*2040*/  LDC.64 R14, c[0x0][0x5b0] ;  /* 0x00016c00ff0e7b82 */ /* 0x000e700000000a00 */
[----:B------:R-:W2:Y:S01]  /*2050*/  LDC.64 R10, c[0x0][0x5a8] ;  /* 0x00016a00ff0a7b82 */ /* 0x000ea20000000a00 */
[----:B0-----:R-:W-:-:S04]  /*2060*/  IMAD R20, R21, R12, RZ ;  /* 0x0000000c15147224 */ /* 0x001fc800078e02ff */
[C---:B------:R-:W-:Y:S02]  /*2070*/  IMAD R13, R23.reuse, R13, R20 ;  /* 0x0000000d170d7224 */ /* 0x040fe400078e0214 */
[----:B------:R-:W-:-:S04]  /*2080*/  IMAD.WIDE.U32 R20, R23, R12, R6 ;  /* 0x0000000c17147225 */ /* 0x000fc800078e0006 */
[----:B-1----:R-:W-:Y:S02]  /*2090*/  IMAD R156, R9, R14, RZ ;  /* 0x0000000e099c7224 */ /* 0x002fe400078e02ff */
[----:B------:R-:W-:Y:S02]  /*20a0*/  IMAD.IADD R157, R21, 0x1, R13 ;  /* 0x00000001159d7824 */ /* 0x000fe400078e020d */
[----:B------:R-:W-:Y:S02]  /*20b0*/  IMAD R167, R153, R15, R156 ;  /* 0x0000000f99a77224 */ /* 0x000fe400078e029c */
[----:B------:R-:W-:-:S04]  /*20c0*/  IMAD.MOV.U32 R156, RZ, RZ, R20 ;  /* 0x000000ffff9c7224 */ /* 0x000fc800078e0014 */
[----:B------:R-:W-:-:S04]  /*20d0*/  IMAD.WIDE.U32 R158, R153, R14, R156 ;  /* 0x0000000e999e7225 */ /* 0x000fc800078e009c */
[----:B------:R-:W-:Y:S01]  /*20e0*/  IMAD.IADD R159, R159, 0x1, R167 ;  /* 0x000000019f9f7824 */ /* 0x000fe200078e02a7 */
[----:B--2---:R-:W-:-:S04]  /*20f0*/  LEA R160, P0, R158, R10, 0x1 ;  /* 0x0000000a9ea07211 */ /* 0x004fc800078008ff */
[----:B------:R-:W-:-:S05]  /*2100*/  LEA.HI.X R161, R158, R11, R159, 0x1, P0 ;  /* 0x0000000b9ea17211 */ /* 0x000fca00000f0c9f */
[----:B------:R-:W2:Y:S01]  /*2110*/  @P1 LDG.E.LTC128B.U16 R165, desc[UR36][R160.64] ;  /* 0x00000024a0a51981 */ /* 0x000ea2000c1e1520 */
[----:B------:R-:W-:Y:S01]  /*2120*/  IMAD.WIDE.U32 R162, R153, R14, R6 ;  /* 0x0000000e99a27225 */ /* 0x000fe200078e0006 */
[----:B------:R-:W-:Y:S01]  /*2130*/  ISETP.GT.AND P2, PT, R0, 0x1, P3 ;  /* 0x000000010000780c */ /* 0x000fe20001f44270 */
[----:B------:R-:W-:Y:S03]  /*2140*/  BSSY B1, `(.L_x_30) ;  /* 0x0000012000017945 */ /* 0x000fe60003800000 */
[----:B------:R-:W-:-:S03]  /*2150*/  IADD3 R163, R167, R163, RZ ;  /* 0x000000a3a7a37210 */ /* 0x000fc60007ffe0ff */
[----:B------:R-:W-:-:S04]  /*2160*/  IMAD.WIDE.U32 R162, R23, R12, R162 ;  /* 0x0000000c17a27225 */ /* 0x000fc800078e00a2 */
[----:B--2---:R-:W-:-:S04]  /*2170*/  IMAD.U32 R158, R165, 0x10000, RZ ;  /* 0x00010000a59e7824 */ /* 0x004fc800078e00ff */
[----:B------:R-:W-:Y:S01]  /*2180*/  FMUL R159, R158, R155 ;  /* 0x0000009b9e9f7220 */ /* 0x000fe20000400000 */
[----:B------:R-:W-:-:S03]  /*2190*/  LEA R158, P0, R166, UR4, 0x1 ;  /* 0x00000004a69e7c11 */ /* 0x000fc6000f8008ff */
[----:B------:R-:W-:Y:S01]  /*21a0*/  FFMA R159, R88, R154, R159 ;  /* 0x0000009a589f7223 */ /* 0x000fe2000000009f */
[----:B------:R-:W-:-:S04]  /*21b0*/  IMAD.IADD R88, R13, 0x1, R163 ;  /* 0x000000010d587824 */ /* 0x000fc800078e02a3 */
[----:B------:R-:W-:Y:S02]  /*21c0*/  F2FP.BF16.F32.PACK_AB R161, RZ, R159 ;  /* 0x0000009fffa1723e */ /* 0x000fe400000010ff */
[----:B------:R-:W-:Y:S02]  /*21d0*/  LEA.HI.X R159, R166, UR5, R169, 0x1, P0 ;  /* 0x00000005a69f7c11 */ /* 0x000fe400080f0ca9 */
[----:B------:R-:W-:Y:S02]  /*21e0*/  PRMT R163, R161, 0x7610, R163 ;  /* 0x00007610a1a37816 */ /* 0x000fe400000000a3 */
[----:B------:R-:W-:-:S03]  /*21f0*/  LEA R160, P0, R162, R10, 0x1 ;  /* 0x0000000aa2a07211 */ /* 0x000fc600078008ff */
[----:B------:R0:W-:Y:S01]  /*2200*/  @P1 STG.E.U16 desc[UR36][R158.64], R163 ;  /* 0x000000a39e001986 */ /* 0x0001e2000c101524 */
[----:B------:R-:W-:Y:S01]  /*2210*/  LEA.HI.X R161, R162, R11, R88, 0x1, P0 ;  /* 0x0000000ba2a17211 */ /* 0x000fe200000f0c58 */
[C---:B------:R-:W-:Y:S01]  /*2220*/  IMAD.SHL.U32 R162, R14.reuse, 0x8, RZ ;  /* 0x000000080ea27824 */ /* 0x040fe200078e00ff */
[----:B0-----:R-:W-:Y:S01]  /*2230*/  SHF.L.U64.HI R163, R14, 0x3, R15 ;  /* 0x000000030ea37819 */ /* 0x001fe2000001020f */
[----:B------:R-:W-:Y:S06]  /*2240*/  @!P2 BRA `(.L_x_31) ;  /* 0x000000000004a947 */ /* 0x000fec0003800000 */
[----:B------:R0:W5:Y:S02]  /*2250*/  LDG.E.LTC128B.U16 R165, desc[UR36][R160.64+0x2] ;  /* 0x00000224a0a57981 */ /* 0x000164000c1e1520 */
.L_x_31:
[----:B------:R-:W-:Y:S05]  /*2260*/  BSYNC B1 ;  /* 0x0000000000017941 */ /* 0x000fea0003800000 */
.L_x_30:
[----:B-----5:R-:W-:Y:S01]  /*2270*/  IMAD.U32 R88, R165, 0x10000, RZ ;  /* 0x00010000a5587824 */ /* 0x020fe200078e00ff */
[----:B------:R-:W-:Y:S01]  /*2280*/  ISETP.GT.AND P0, PT, R3, 0x8, PT ;  /* 0x000000080300780c */ /* 0x000fe20003f04270 */
[----:B------:R-:W-:Y:S01]  /*2290*/  IMAD.WIDE.U32 R170, R153, R14, R162 ;  /* 0x0000000e99aa7225 */ /* 0x000fe200078e00a2 */
[----:B------:R-:W-:-:S03]  /*22a0*/  PRMT R172, R165, 0x7610, R172 ;  /* 0x00007610a5ac7816 */ /* 0x000fc600000000ac */
[----:B------:R-:W-:Y:S01]  /*22b0*/  FMUL R88, R88, R155 ;  /* 0x0000009b58587220 */ /* 0x000fe20000400000 */
[----:B------:R-:W-:Y:S01]  /*22c0*/  ISETP.GT.AND P1, PT, R0, RZ, P0 ;  /* 0x000000ff0000720c */ /* 0x000fe20000724270 */
[----:B------:R-:W-:Y:S01]  /*22d0*/  IMAD.IADD R169, R167, 0x1, R171 ;  /* 0x00000001a7a97824 */ /* 0x000fe200078e02ab */
[----:B------:R-:W-:Y:S01]  /*22e0*/  IADD3 R166, P4, R20, R170, RZ ;  /* 0x000000aa14a67210 */ /* 0x000fe20007f9e0ff */
[----:B------:R-:W-:-:S04]  /*22f0*/  FFMA R89, R89, R154, R88 ;  /* 0x0000009a59597223 */ /* 0x000fc80000000058 */
[----:B------:R-:W-:Y:S01]  /*2300*/  IMAD.X R167, R169, 0x1, R157, P4 ;  /* 0x00000001a9a77824 */ /* 0x000fe200020e069d */
[----:B------:R-:W-:Y:S02]  /*2310*/  F2FP.BF16.F32.PACK_AB R168, RZ, R89 ;  /* 0x00000059ffa8723e */ /* 0x000fe400000010ff */
[----:B------:R-:W-:Y:S02]  /*2320*/  LEA R88, P4, R166, R10, 0x1 ;  /* 0x0000000aa6587211 */ /* 0x000fe400078808ff */
[----:B------:R-:W-:Y:S02]  /*2330*/  PRMT R171, R168, 0x7610, R171 ;  /* 0x00007610a8ab7816 */ /* 0x000fe400000000ab */
[----:B------:R-:W-:-:S03]  /*2340*/  LEA.HI.X R89, R166, R11, R167, 0x1, P4 ;  /* 0x0000000ba6597211 */ /* 0x000fc600020f0ca7 */
[----:B------:R1:W-:Y:S04]  /*2350*/  @P2 STG.E.U16 desc[UR36][R158.64+0x2], R171 ;  /* 0x000002ab9e002986 */ /* 0x0003e8000c101524 */
[----:B------:R2:W3:Y:S01]  /*2360*/  @P1 LDG.E.LTC128B.U16 R172, desc[UR36][R88.64] ;  /* 0x0000002458ac1981 */ /* 0x0004e2000c1e1520 */
[----:B------:R-:W-:Y:S01]  /*2370*/  IMAD.SHL.U32 R165, R4, 0x10, RZ ;  /* 0x0000001004a57824 */ /* 0x000fe200078e00ff */
[----:B------:R-:W-:Y:S01]  /*2380*/  IADD3 R170, P2, R6, R170, RZ ;  /* 0x000000aa06aa7210 */ /* 0x000fe20007f5e0ff */
[----:B------:R-:W-:Y:S03]  /*2390*/  BSSY B1, `(.L_x_32) ;  /* 0x0000011000017945 */ /* 0x000fe60003800000 */
[----:B------:R-:W-:Y:S01]  /*23a0*/  IADD3 R168, P4, R165, R158, RZ ;  /* 0x0000009ea5a87210 */ /* 0x000fe20007f9e0ff */
[----:B-1----:R-:W-:Y:S01]  /*23b0*/  IMAD.X R171, R7, 0x1, R169, P2 ;  /* 0x0000000107ab7824 */ /* 0x002fe200010e06a9 */
[----:B------:R-:W-:Y:S01]  /*23c0*/  ISETP.GT.AND P2, PT, R0, 0x1, P0 ;  /* 0x000000010000780c */ /* 0x000fe20000744270 */
[----:B------:R-:W-:-:S03]  /*23d0*/  IMAD.WIDE.U32 R170, R23, R12, R170 ;  /* 0x0000000c17aa7225 */ /* 0x000fc600078e00aa */
[----:B--2---:R-:W-:Y:S01]  /*23e0*/  LEA R88, P5, R170, R10, 0x1 ;  /* 0x0000000aaa587211 */ /* 0x004fe200078a08ff */
[----:B---3--:R-:W-:-:S04]  /*23f0*/  IMAD.U32 R166, R172, 0x10000, RZ ;  /* 0x00010000aca67824 */ /* 0x008fc800078e00ff */
[----:B------:R-:W-:Y:S01]  /*2400*/  FMUL R167, R166, R155 ;  /* 0x0000009ba6a77220 */ /* 0x000fe20000400000 */
[----:B------:R-:W-:-:S03]  /*2410*/  IMAD.IADD R166, R13, 0x1, R171 ;  /* 0x000000010da67824 */ /* 0x000fc600078e02ab */
[----:B------:R-:W-:Y:S01]  /*2420*/  FFMA R90, R90, R154, R167 ;  /* 0x0000009a5a5a7223 */ /* 0x000fe200000000a7 */
[----:B------:R-:W-:Y:S02]  /*2430*/  SHF.L.U64.HI R167, R4, 0x4, R5 ;  /* 0x0000000404a77819 */ /* 0x000fe40000010205 */
[----:B------:R-:W-:Y:S02]  /*2440*/  LEA.HI.X R89, R170, R11, R166, 0x1, P5 ;  /* 0x0000000baa597211 */ /* 0x000fe400028f0ca6 */
[----:B------:R-:W-:Y:S02]  /*2450*/  F2FP.BF16.F32.PACK_AB R90, RZ, R90 ;  /* 0x0000005aff5a723e */ /* 0x000fe400000010ff */
[----:B------:R-:W-:-:S05]  /*2460*/  IADD3.X R169, R167, R159, RZ, P4, !PT ;  /* 0x0000009fa7a97210 */ /* 0x000fca00027fe4ff */
[----:B------:R1:W-:Y:S01]  /*2470*/  @P1 STG.E.U16 desc[UR36][R168.64], R90 ;  /* 0x0000005aa8001986 */ /* 0x0003e2000c101524 */
[----:B------:R-:W-:Y:S05]  /*2480*/  @!P2 BRA `(.L_x_33) ;  /* 0x000000000004a947 */ /* 0x000fea0003800000 */
[----:B------:R2:W5:Y:S02]  /*2490*/  LDG.E.LTC128B.U16 R172, desc[UR36][R88.64+0x2] ;  /* 0x0000022458ac7981 */ /* 0x000564000c1e1520 */
.L_x_33:
[----:B------:R-:W-:Y:S05]  /*24a0*/  BSYNC B1 ;  /* 0x0000000000017941 */ /* 0x000fea0003800000 */
.L_x_32:
[----:B-1---5:R-:W-:Y:S01]  /*24b0*/  IMAD.U32 R90, R172, 0x10000, RZ ;  /* 0x00010000ac5a7824 */ /* 0x022fe200078e00ff */
[----:B------:R-:W-:Y:S01]  /*24c0*/  ISETP.GT.AND P1, PT, R0, 0x8, P3 ;  /* 0x000000080000780c */ /* 0x000fe20001f24270 */
[----:B------:R-:W-:Y:S02]  /*24d0*/  BSSY B1, `(.L_x_34) ;  /* 0x000000a000017945 */ /* 0x000fe40003800000 */
[----:B------:R-:W-:-:S04]  /*24e0*/  FMUL R90, R90, R155 ;  /* 0x0000009b5a5a7220 */ /* 0x000fc80000400000 */
[----:B------:R-:W-:Y:S01]  /*24f0*/  FFMA R90, R91, R154, R90 ;  /* 0x0000009a5b5a7223 */ /* 0x000fe2000000005a */
[----:B------:R-:W-:-:S04]  /*2500*/  @P2 IMAD.MOV.U32 R91, RZ, RZ, R169 ;  /* 0x000000ffff5b2224 */ /* 0x000fc800078e00a9 */
[----:B------:R-:W-:-:S04]  /*2510*/  F2FP.BF16.F32.PACK_AB R90, RZ, R90 ;  /* 0x0000005aff5a723e */ /* 0x000fc800000010ff */
[----:B------:R-:W-:Y:S01]  /*2520*/  PRMT R166, R90, 0x7610, R166 ;  /* 0x000076105aa67816 */ /* 0x000fe200000000a6 */
[----:B------:R-:W-:-:S05]  /*2530*/  @P2 IMAD.MOV.U32 R90, RZ, RZ, R168 ;  /* 0x000000ffff5a2224 */ /* 0x000fca00078e00a8 */
[----:B------:R1:W-:Y:S01]  /*2540*/  @P2 STG.E.U16 desc[UR36][R90.64+0x2], R166 ;  /* 0x000002a65a002986 */ /* 0x0003e2000c101524 */
[----:B------:R-:W-:Y:S05]  /*2550*/  @!P1 BRA `(.L_x_35) ;  /* 0x0000000000049947 */ /* 0x000fea0003800000 */
[----:B------:R3:W5:Y:S02]  /*2560*/  LDG.E.LTC128B.U16 R172, desc[UR36][R160.64+0x10] ;  /* 0x00001024a0ac7981 */ /* 0x000764000c1e1520 */
.L_x_35:
[----:B------:R-:W-:Y:S05]  /*2570*/  BSYNC B1 ;  /* 0x0000000000017941 */ /* 0x000fea0003800000 */
.L_x_34:
[----:B-1---5:R-:W-:Y:S01]  /*2580*/  IMAD.U32 R90, R172, 0x10000, RZ ;  /* 0x00010000ac5a7824 */ /* 0x022fe200078e00ff */
[----:B------:R-:W-:Y:S01]  /*2590*/  ISETP.GT.AND P2, PT, R0, 0x9, P3 ;  /* 0x000000090000780c */ /* 0x000fe20001f44270 */
[----:B------:R-:W-:Y:S02]  /*25a0*/  BSSY B1, `(.L_x_36) ;  /* 0x000000a000017945 */ /* 0x000fe40003800000 */
[----:B------:R-:W-:Y:S01]  /*25b0*/  FMUL R91, R90, R155 ;  /* 0x0000009b5a5b7220 */ /* 0x000fe20000400000 */
[----:B------:R-:W-:-:S03]  /*25c0*/  @P1 IMAD.MOV.U32 R90, RZ, RZ, R158 ;  /* 0x000000ffff5a1224 */ /* 0x000fc600078e009e */
[----:B------:R-:W-:-:S05]  /*25d0*/  FFMA R91, R92, R154, R91 ;  /* 0x0000009a5c5b7223 */ /* 0x000fca000000005b */
[----:B------:R-:W-:-:S04]  /*25e0*/  F2FP.BF16.F32.PACK_AB R91, RZ, R91 ;  /* 0x0000005bff5b723e */ /* 0x000fc800000010ff */
[----:B------:R-:W-:Y:S01]  /*25f0*/  PRMT R92, R91, 0x7610, R92 ;  /* 0x000076105b5c7816 */ /* 0x000fe2000000005c */
[----:B------:R-:W-:-:S05]  /*2600*/  @P1 IMAD.MOV.U32 R91, RZ, RZ, R159 ;  /* 0x000000ffff5b1224 */ /* 0x000fca00078e009f */
[----:B------:R1:W-:Y:S01]  /*2610*/  @P1 STG.E.U16 desc[UR36][R90.64+0x10], R92 ;  /* 0x0000105c5a001986 */ /* 0x0003e2000c101524 */
[----:B------:R-:W-:Y:S05]  /*2620*/  @!P2 BRA `(.L_x_37) ;  /* 0x000000000004a947 */ /* 0x000fea0003800000 */
[----:B------:R4:W5:Y:S02]  /*2630*/  LDG.E.LTC128B.U16 R172, desc[UR36][R160.64+0x12] ;  /* 0x00001224a0ac7981 */ /* 0x000964000c1e1520 */
.L_x_37:
[----:B------:R-:W-:Y:S05]  /*2640*/  BSYNC B1 ;  /* 0x0000000000017941 */ /* 0x000fea0003800000 */
.L_x_36:
[----:B-1---5:R-:W-:Y:S01]  /*2650*/  IMAD.U32 R90, R172, 0x10000, RZ ;  /* 0x00010000ac5a7824 */ /* 0x022fe200078e00ff */
[----:B------:R-:W-:Y:S01]  /*2660*/  ISETP.GT.AND P1, PT, R0, 0x8, P0 ;  /* 0x000000080000780c */ /* 0x000fe20000724270 */
[----:B------:R-:W-:Y:S01]  /*2670*/  @P2 IMAD.MOV.U32 R91, RZ, RZ, R159 ;  /* 0x000000ffff5b2224 */ /* 0x000fe200078e009f */
[----:B------:R-:W-:Y:S01]  /*2680*/  BSSY B1, `(.L_x_38) ;  /* 0x0000009000017945 */ /* 0x000fe20003800000 */
[----:B------:R-:W-:-:S04]  /*2690*/  FMUL R90, R90, R155 ;  /* 0x0000009b5a5a7220 */ /* 0x000fc80000400000 */
[----:B------:R-:W-:-:S05]  /*26a0*/  FFMA R90, R93, R154, R90 ;  /* 0x0000009a5d5a7223 */ /* 0x000fca000000005a */
[----:B------:R-:W-:-:S04]  /*26b0*/  F2FP.BF16.F32.PACK_AB R90, RZ, R90 ;  /* 0x0000005aff5a723e */ /* 0x000fc800000010ff */
[----:B------:R-:W-:Y:S01]  /*26c0*/  PRMT R92, R90, 0x7610, R92 ;  /* 0x000076105a5c7816 */ /* 0x000fe2000000005c */
[----:B------:R-:W-:-:S05]  /*26d0*/  @P2 IMAD.MOV.U32 R90, RZ, RZ, R158 ;  /* 0x000000ffff5a2224 */ /* 0x000fca00078e009e */
[----:B------:R1:W-:Y:S01]  /*26e0*/  @P2 STG.E.U16 desc[UR36][R90.64+0x12], R92 ;  /* 0x0000125c5a002986 */ /* 0x0003e2000c101524 */
[----:B------:R-:W-:Y:S05]  /*26f0*/  @!P1 BRA `(.L_x_39) ;  /* 0x0000000000049947 */ /* 0x000fea0003800000 */
[----:B------:R0:W5:Y:S02]  /*2700*/  LDG.E.LTC128B.U16 R172, desc[UR36][R88.64+0x10] ;  /* 0x0000102458ac7981 */ /* 0x000164000c1e1520 */
.L_x_39:
[----:B------:R-:W-:Y:S05]  /*2710*/  BSYNC B1 ;  /* 0x0000000000017941 */ /* 0x000fea0003800000 */
.L_x_38:
[----:B-1---5:R-:W-:Y:S01]  /*2720*/  SHF.L.U32 R90, R172, 0x10, RZ ;  /* 0x00000010ac5a7819 */ /* 0x022fe200000006ff */
[----:B------:R-:W-:Y:S01]  /*2730*/  BSSY B1, `(.L_x_40) ;  /* 0x000000b000017945 */ /* 0x000fe20003800000 */
[----:B------:R-:W-:-:S03]  /*2740*/  ISETP.GT.AND P2, PT, R0, 0x9, P0 ;  /* 0x000000090000780c */ /* 0x000fc60000744270 */
        /* <DEDUP_REMOVED lines=9> */
.L_x_41:
[----:B------:R-:W-:Y:S05]  /*27e0*/  BSYNC B1 ;  /* 0x0000000000017941 */ /* 0x000fea0003800000 */
.L_x_40:
        /* <DEDUP_REMOVED lines=12> */
.L_x_43:
[----:B------:R-:W-:Y:S05]  /*28b0*/  BSYNC B1 ;  /* 0x0000000000017941 */ /* 0x000fea0003800000 */
.L_x_42:
        /* <DEDUP_REMOVED lines=12> */
.L_x_45:
[----:B------:R-:W-:Y:S05]  /*2980*/  BSYNC B1 ;  /* 0x0000000000017941 */ /* 0x000fea0003800000 */
.L_x_44:
[----:B-1---5:R-:W-:Y:S01]  /*2990*/  IMAD.U32 R90, R172, 0x10000, RZ ;  /* 0x00010000ac5a7824 */ /* 0x022fe200078e00ff */
[----:B------:R-:W-:Y:S01]  /*29a0*/  ISETP.GT.AND P1, PT, R0, 0x10, P0 ;  /* 0x000000100000780c */ /* 0x000fe20000724270 */
[----:B------:R-:W-:Y:S01]  /*29b0*/  @P2 IMAD.MOV.U32 R91, RZ, RZ, R159 ;  /* 0x000000ffff5b2224 */ /* 0x000fe200078e009f */
[----:B------:R-:W-:Y:S01]  /*29c0*/  BSSY B1, `(.L_x_46) ;  /* 0x0000009000017945 */ /* 0x000fe20003800000 */
[----:B------:R-:W-:-:S04]  /*29d0*/  FMUL R90, R90, R155 ;  /* 0x0000009b5a5a7220 */ /* 0x000fc80000400000 */
[----:B------:R-:W-:-:S05]  /*29e0*/  FFMA R90, R97, R154, R90 ;  /* 0x0000009a615a7223 */ /* 0x000fca000000005a */
[----:B------:R-:W-:-:S04]  /*29f0*/  F2FP.BF16.F32.PACK_AB R90, RZ, R90 ;  /* 0x0000005aff5a723e */ /* 0x000fc800000010ff */
[----:B------:R-:W-:Y:S02]  /*2a00*/  PRMT R92, R90, 0x7610, R92 ;  /* 0x000076105a5c7816 */ /* 0x000fe4000000005c */
[----:B------:R-:W-:-:S05]  /*2a10*/  @P2 MOV R90, R158 ;  /* 0x0000009e005a2202 */ /* 0x000fca0000000f00 */
[----:B------:R1:W-:Y:S01]  /*2a20*/  @P2 STG.E.U16 desc[UR36][R90.64+0x22], R92 ;  /* 0x0000225c5a002986 */ /* 0x0003e2000c101524 */
[----:B------:R-:W-:Y:S05]  /*2a30*/  @!P1 BRA `(.L_x_47) ;  /* 0x0000000000049947 */ /* 0x000fea0003800000 */
[----:B------:R0:W5:Y:S02]  /*2a40*/  LDG.E.LTC128B.U16 R172, desc[UR36][R88.64+0x20] ;  /* 0x0000202458ac7981 */ /* 0x000164000c1e1520 */
.L_x_47:
[----:B------:R-:W-:Y:S05]  /*2a50*/  BSYNC B1 ;  /* 0x0000000000017941 */ /* 0x000fea0003800000 */
.L_x_46:
        /* <DEDUP_REMOVED lines=12> */
.L_x_49:
[----:B------:R-:W-:Y:S05]  /*2b20*/  BSYNC B1 ;  /* 0x0000000000017941 */ /* 0x000fea0003800000 */
.L_x_48:
        /* <DEDUP_REMOVED lines=12> */
.L_x_51:
[----:B------:R-:W-:Y:S05]  /*2bf0*/  BSYNC B1 ;  /* 0x0000000000017941 */ /* 0x000fea0003800000 */
.L_x_50:
[----:B-1---5:R-:W-:Y:S01]  /*2c00*/  IMAD.U32 R90, R172, 0x10000, RZ ;  /* 0x00010000ac5a7824 */ /* 0x022fe200078e00ff */
[----:B------:R-:W-:Y:S01]  /*2c10*/  ISETP.GT.AND P2, PT, R0, 0x19, P3 ;  /* 0x000000190000780c */ /* 0x000fe20001f44270 */
[----:B------:R-:W-:Y:S02]  /*2c20*/  BSSY B1, `(.L_x_52) ;  /* 0x000000a000017945 */ /* 0x000fe40003800000 */
[----:B------:R-:W-:Y:S01]  /*2c30*/  FMUL R91, R90, R155 ;  /* 0x0000009b5a5b7220 */ /* 0x000fe20000400000 */
[----:B------:R-:W-:-:S03]  /*2c40*/  @P1 IMAD.MOV.U32 R90, RZ, RZ, R158 ;  /* 0x000000ffff5a1224 */ /* 0x000fc600078e009e */
[----:B------:R-:W-:-:S05]  /*2c50*/  FFMA R91, R100, R154, R91 ;  /* 0x0000009a645b7223 */ /* 0x000fca000000005b */
[----:B------:R-:W-:-:S04]  /*2c60*/  F2FP.BF16.F32.PACK_AB R91, RZ, R91 ;  /* 0x0000005bff5b723e */ /* 0x000fc800000010ff */
[----:B------:R-:W-:Y:S02]  /*2c70*/  PRMT R92, R91, 0x7610, R92 ;  /* 0x000076105b5c7816 */ /* 0x000fe4000000005c */
[----:B------:R-:W-:-:S05]  /*2c80*/  @P1 MOV R91, R159 ;  /* 0x0000009f005b1202 */ /* 0x000fca0000000f00 */
[----:B------:R1:W-:Y:S01]  /*2c90*/  @P1 STG.E.U16 desc[UR36][R90.64+0x30], R92 ;  /* 0x0000305c5a001986 */ /* 0x0003e2000c101524 */
[----:B------:R-:W-:Y:S05]  /*2ca0*/  @!P2 BRA `(.L_x_53) ;  /* 0x000000000004a947 */ /* 0x000fea0003800000 */
[----:B------:R0:W5:Y:S02]  /*2cb0*/  LDG.E.LTC128B.U16 R172, desc[UR36][R160.64+0x32] ;  /* 0x00003224a0ac7981 */ /* 0x000164000c1e1520 */
.L_x_53:
[----:B------:R-:W-:Y:S05]  /*2cc0*/  BSYNC B1 ;  /* 0x0000000000017941 */ /* 0x000fea0003800000 */
.L_x_52:
        /* <DEDUP_REMOVED lines=12> */
.L_x_55:
[----:B------:R-:W-:Y:S05]  /*2d90*/  BSYNC B1 ;  /* 0x0000000000017941 */ /* 0x000fea0003800000 */
.L_x_54:
        /* <DEDUP_REMOVED lines=12> */
.L_x_57:
[----:B------:R-:W-:Y:S05]  /*2e60*/  BSYNC B1 ;  /* 0x0000000000017941 */ /* 0x000fea0003800000 */
.L_x_56:
        /* <DEDUP_REMOVED lines=12> */
.L_x_59:
[----:B------:R-:W-:Y:S05]  /*2f30*/  BSYNC B1 ;  /* 0x0000000000017941 */ /* 0x000fea0003800000 */
.L_x_58:
        /* <DEDUP_REMOVED lines=12> */
.L_x_61:
[----:B------:R-:W-:Y:S05]  /*3000*/  BSYNC B1 ;  /* 0x0000000000017941 */ /* 0x000fea0003800000 */
.L_x_60:
        /* <DEDUP_REMOVED lines=12> */
.L_x_63:
[----:B------:R-:W-:Y:S05]  /*30d0*/  BSYNC B1 ;  /* 0x0000000000017941 */ /* 0x000fea0003800000 */
.L_x_62:
        /* <DEDUP_REMOVED lines=12> */
.L_x_65:
[----:B------:R-:W-:Y:S05]  /*31a0*/  BSYNC B1 ;  /* 0x0000000000017941 */ /* 0x000fea0003800000 */
.L_x_64:
        /* <DEDUP_REMOVED lines=12> */
.L_x_67:
[----:B------:R-:W-:Y:S05]  /*3270*/  BSYNC B1 ;  /* 0x0000000000017941 */ /* 0x000fea0003800000 */
.L_x_66:
        /* <DEDUP_REMOVED lines=12> */
.L_x_69:
[----:B------:R-:W-:Y:S05]  /*3340*/  BSYNC B1 ;  /* 0x0000000000017941 */ /* 0x000fea0003800000 */
.L_x_68:
        /* <DEDUP_REMOVED lines=12> */
.L_x_71:
[----:B------:R-:W-:Y:S05]  /*3410*/  BSYNC B1 ;  /* 0x0000000000017941 */ /* 0x000fea0003800000 */
.L_x_70:
        /* <DEDUP_REMOVED lines=12> */
.L_x_73:
[----:B------:R-:W-:Y:S05]  /*34e0*/  BSYNC B1 ;  /* 0x0000000000017941 */ /* 0x000fea0003800000 */
.L_x_72:
        /* <DEDUP_REMOVED lines=12> */
.L_x_75:
[----:B------:R-:W-:Y:S05]  /*35b0*/  BSYNC B1 ;  /* 0x0000000000017941 */ /* 0x000fea0003800000 */
.L_x_74:
        /* <DEDUP_REMOVED lines=12> */
.L_x_77:
[----:B------:R-:W-:Y:S05]  /*3680*/  BSYNC B1 ;  /* 0x0000000000017941 */ /* 0x000fea0003800000 */
.L_x_76:
        /* <DEDUP_REMOVED lines=12> */
.L_x_79:
[----:B------:R-:W-:Y:S05]  /*3750*/  BSYNC B1 ;  /* 0x0000000000017941 */ /* 0x000fea0003800000 */
.L_x_78:
        /* <DEDUP_REMOVED lines=12> */
.L_x_81:
[----:B------:R-:W-:Y:S05]  /*3820*/  BSYNC B1 ;  /* 0x0000000000017941 */ /* 0x000fea0003800000 */
.L_x_80:
        /* <DEDUP_REMOVED lines=12> */
.L_x_83:
[----:B------:R-:W-:Y:S05]  /*38f0*/  BSYNC B1 ;  /* 0x0000000000017941 */ /* 0x000fea0003800000 */
.L_x_82:
        /* <DEDUP_REMOVED lines=12> */
.L_x_85:
[----:B------:R-:W-:Y:S05]  /*39c0*/  BSYNC B1 ;  /* 0x0000000000017941 */ /* 0x000fea0003800000 */
.L_x_84:
        /* <DEDUP_REMOVED lines=12> */
.L_x_87:
[----:B------:R-:W-:Y:S05]  /*3a90*/  BSYNC B1 ;  /* 0x0000000000017941 */ /* 0x000fea0003800000 */
.L_x_86:
        /* <DEDUP_REMOVED lines=12> */
.L_x_89:
[----:B------:R-:W-:Y:S05]  /*3b60*/  BSYNC B1 ;  /* 0x0000000000017941 */ /* 0x000fea0003800000 */
.L_x_88:
        /* <DEDUP_REMOVED lines=12> */
.L_x_91:
[----:B------:R-:W-:Y:S05]  /*3c30*/  BSYNC B1 ;  /* 0x0000000000017941 */ /* 0x000fea0003800000 */
.L_x_90:
        /* <DEDUP_REMOVED lines=12> */
.L_x_93:
[----:B------:R-:W-:Y:S05]  /*3d00*/  BSYNC B1 ;  /* 0x0000000000017941 */ /* 0x000fea0003800000 */
.L_x_92:
        /* <DEDUP_REMOVED lines=12> */
.L_x_95:
[----:B------:R-:W-:Y:S05]  /*3dd0*/  BSYNC B1 ;  /* 0x0000000000017941 */ /* 0x000fea0003800000 */
.L_x_94:
        /* <DEDUP_REMOVED lines=12> */
.L_x_97:
[----:B------:R-:W-:Y:S05]  /*3ea0*/  BSYNC B1 ;  /* 0x0000000000017941 */ /* 0x000fea0003800000 */
.L_x_96:
        /* <DEDUP_REMOVED lines=12> */
.L_x_99:
[----:B------:R-:W-:Y:S05]  /*3f70*/  BSYNC B1 ;  /* 0x0000000000017941 */ /* 0x000fea0003800000 */
.L_x_98:
        /* <DEDUP_REMOVED lines=12> */
.L_x_101:
[----:B------:R-:W-:Y:S05]  /*4040*/  BSYNC B1 ;  /* 0x0000000000017941 */ /* 0x000fea0003800000 */
.L_x_100:
        /* <DEDUP_REMOVED lines=12> */
.L_x_103:
[----:B------:R-:W-:Y:S05]  /*4110*/  BSYNC B1 ;  /* 0x0000000000017941 */ /* 0x000fea0003800000 */
.L_x_102:
        /* <DEDUP_REMOVED lines=12> */
.L_x_105:
[----:B------:R-:W-:Y:S05]  /*41e0*/  BSYNC B1 ;  /* 0x0000000000017941 */ /* 0x000fea0003800000 */
.L_x_104:
        /* <DEDUP_REMOVED lines=12> */
.L_x_107:
[----:B------:R-:W-:Y:S05]  /*42b0*/  BSYNC B1 ;  /* 0x0000000000017941 */ /* 0x000fea0003800000 */
.L_x_106:
        /* <DEDUP_REMOVED lines=12> */
.L_x_109:
[----:B------:R-:W-:Y:S05]  /*4380*/  BSYNC B1 ;  /* 0x0000000000017941 */ /* 0x000fea0003800000 */
.L_x_108:
        /* <DEDUP_REMOVED lines=12> */
.L_x_111:
[----:B------:R-:W-:Y:S05]  /*4450*/  BSYNC B1 ;  /* 0x0000000000017941 */ /* 0x000fea0003800000 */
.L_x_110:
        /* <DEDUP_REMOVED lines=12> */
.L_x_113:
[----:B------:R-:W-:Y:S05]  /*4520*/  BSYNC B1 ;  /* 0x0000000000017941 */ /* 0x000fea0003800000 */
.L_x_112:
        /* <DEDUP_REMOVED lines=12> */
.L_x_115:
[----:B------:R-:W-:Y:S05]  /*45f0*/  BSYNC B1 ;  /* 0x0000000000017941 */ /* 0x000fea0003800000 */
.L_x_114:
        /* <DEDUP_REMOVED lines=12> */
.L_x_117:
[----:B------:R-:W-:Y:S05]  /*46c0*/  BSYNC B1 ;  /* 0x0000000000017941 */ /* 0x000fea0003800000 */
.L_x_116:
        /* <DEDUP_REMOVED lines=12> */
.L_x_119:
[----:B------:R-:W-:Y:S05]  /*4790*/  BSYNC B1 ;  /* 0x0000000000017941 */ /* 0x000fea0003800000 */
.L_x_118:
        /* <DEDUP_REMOVED lines=12> */
.L_x_121:
[----:B------:R-:W-:Y:S05]  /*4860*/  BSYNC B1 ;  /* 0x0000000000017941 */ /* 0x000fea0003800000 */
.L_x_120:
        /* <DEDUP_REMOVED lines=12> */
.L_x_123:
[----:B------:R-:W-:Y:S05]  /*4930*/  BSYNC B1 ;  /* 0x0000000000017941 */ /* 0x000fea0003800000 */
.L_x_122:
        /* <DEDUP_REMOVED lines=12> */
.L_x_125:
[----:B------:R-:W-:Y:S05]  /*4a00*/  BSYNC B1 ;  /* 0x0000000000017941 */ /* 0x000fea0003800000 */
.L_x_124:
        /* <DEDUP_REMOVED lines=12> */
.L_x_127:
[----:B------:R-:W-:Y:S05]  /*4ad0*/  BSYNC B1 ;  /* 0x0000000000017941 */ /* 0x000fea0003800000 */
.L_x_126:
        /* <DEDUP_REMOVED lines=12> */
.L_x_129:
[----:B------:R-:W-:Y:S05]  /*4ba0*/  BSYNC B1 ;  /* 0x0000000000017941 */ /* 0x000fea0003800000 */
.L_x_128:
        /* <DEDUP_REMOVED lines=12> */
.L_x_131:
[----:B------:R-:W-:Y:S05]  /*4c70*/  BSYNC B1 ;  /* 0x0000000000017941 */ /* 0x000fea0003800000 */
.L_x_130:
        /* <DEDUP_REMOVED lines=12> */
.L_x_133:
[----:B------:R-:W-:Y:S05]  /*4d40*/  BSYNC B1 ;  /* 0x0000000000017941 */ /* 0x000fea0003800000 */
.L_x_132:
        /* <DEDUP_REMOVED lines=12> */
.L_x_135:
[----:B------:R-:W-:Y:S05]  /*4e10*/  BSYNC B1 ;  /* 0x0000000000017941 */ /* 0x000fea0003800000 */
.L_x_134:
        /* <DEDUP_REMOVED lines=12> */
.L_x_137:
[----:B------:R-:W-:Y:S05]  /*4ee0*/  BSYNC B1 ;  /* 0x0000000000017941 */ /* 0x000fea0003800000 */
.L_x_136:
        /* <DEDUP_REMOVED lines=12> */
.L_x_139:
[----:B------:R-:W-:Y:S05]  /*4fb0*/  BSYNC B1 ;  /* 0x0000000000017941 */ /* 0x000fea0003800000 */
.L_x_138:
        /* <DEDUP_REMOVED lines=12> */
.L_x_141:
[----:B------:R-:W-:Y:S05]  /*5080*/  BSYNC B1 ;  /* 0x0000000000017941 */ /* 0x000fea0003800000 */
.L_x_140:
        /* <DEDUP_REMOVED lines=12> */
.L_x_143:
[----:B------:R-:W-:Y:S05]  /*5150*/  BSYNC B1 ;  /* 0x0000000000017941 */ /* 0x000fea0003800000 */
.L_x_142:
        /* <DEDUP_REMOVED lines=12> */
.L_x_145:
[----:B------:R-:W-:Y:S05]  /*5220*/  BSYNC B1 ;  /* 0x0000000000017941 */ /* 0x000fea0003800000 */
.L_x_144:
        /* <DEDUP_REMOVED lines=12> */
.L_x_147:
[----:B------:R-:W-:Y:S05]  /*52f0*/  BSYNC B1 ;  /* 0x0000000000017941 */ /* 0x000fea0003800000 */
.L_x_146:
        /* <DEDUP_REMOVED lines=12> */
.L_x_149:
[----:B------:R-:W-:Y:S05]  /*53c0*/  BSYNC B1 ;  /* 0x0000000000017941 */ /* 0x000fea0003800000 */
.L_x_148:
        /* <DEDUP_REMOVED lines=12> */
.L_x_151:
[----:B------:R-:W-:Y:S05]  /*5490*/  BSYNC B1 ;  /* 0x0000000000017941 */ /* 0x000fea0003800000 */
.L_x_150:
[----:B-----5:R-:W-:Y:S01]  /*54a0*/  IMAD.U32 R8, R172, 0x10000, RZ ;  /* 0x00010000ac087824 */ /* 0x020fe200078e00ff */
[----:B------:R-:W-:Y:S01]  /*54b0*/  ISETP.GT.AND P1, PT, R0, 0x79, P0 ;  /* 0x000000790000780c */ /* 0x000fe20000724270 */
[----:B------:R-:W-:Y:S01]  /*54c0*/  BSSY B1, `(.L_x_152) ;  /* 0x000000c000017945 */ /* 0x000fe20003800000 */
[----:B------:R-:W-:Y:S01]  /*54d0*/  IADD3 R153, P0, R153, 0x80, RZ ;  /* 0x0000008099997810 */ /* 0x000fe20007f1e0ff */
[----:B-1----:R-:W-:Y:S01]  /*54e0*/  FMUL R91, R8, R155 ;  /* 0x0000009b085b7220 */ /* 0x002fe20000400000 */
[----:B------:R-:W-:-:S03]  /*54f0*/  @P2 MOV R8, R168 ;  /* 0x000000a800082202 */ /* 0x000fc60000000f00 */
[----:B------:R-:W-:-:S05]  /*5500*/  FFMA R91, R150, R154, R91 ;  /* 0x0000009a965b7223 */ /* 0x000fca000000005b */
[----:B------:R-:W-:-:S04]  /*5510*/  F2FP.BF16.F32.PACK_AB R91, RZ, R91 ;  /* 0x0000005bff5b723e */ /* 0x000fc800000010ff */
[----:B------:R-:W-:Y:S01]  /*5520*/  PRMT R90, R91, 0x7610, R90 ;  /* 0x000076105b5a7816 */ /* 0x000fe2000000005a */
[----:B------:R-:W-:Y:S02]  /*5530*/  IMAD.X R91, RZ, RZ, R9, P0 ;  /* 0x000000ffff5b7224 */ /* 0x000fe400000e0609 */
[----:B------:R-:W-:-:S05]  /*5540*/  @P2 IMAD.MOV.U32 R9, RZ, RZ, R169 ;  /* 0x000000ffff092224 */ /* 0x000fca00078e00a9 */
[----:B------:R1:W-:Y:S01]  /*5550*/  @P2 STG.E.U16 desc[UR36][R8.64+0xf0], R90 ;  /* 0x0000f05a08002986 */ /* 0x0003e2000c101524 */
[----:B------:R-:W-:Y:S05]  /*5560*/  @!P1 BRA `(.L_x_153) ;  /* 0x0000000000049947 */ /* 0x000fea0003800000 */
[----:B------:R0:W5:Y:S02]  /*5570*/  LDG.E.LTC128B.U16 R172, desc[UR36][R88.64+0xf2] ;  /* 0x0000f22458ac7981 */ /* 0x000164000c1e1520 */
.L_x_153:
[----:B------:R-:W-:Y:S05]  /*5580*/  BSYNC B1 ;  /* 0x0000000000017941 */ /* 0x000fea0003800000 */
.L_x_152:
[----:B-1---5:R-:W-:Y:S01]  /*5590*/  IMAD.U32 R8, R172, 0x10000, RZ ;  /* 0x00010000ac087824 */ /* 0x022fe200078e00ff */
[----:B------:R-:W-:Y:S01]  /*55a0*/  ISETP.GT.AND P0, PT, R3, 0x80, PT ;  /* 0x000000800300780c */ /* 0x000fe20003f04270 */
[-C--:B------:R-:W-:Y:S02]  /*55b0*/  IMAD R90, R91, R14.reuse, RZ ;  /* 0x0000000e5b5a7224 */ /* 0x080fe400078e02ff */
[----:B0-2---:R-:W-:Y:S01]  /*55c0*/  FMUL R88, R8, R155 ;  /* 0x0000009b08587220 */ /* 0x005fe20000400000 */
[----:B------:R-:W-:Y:S01]  /*55d0*/  IMAD.WIDE.U32 R8, R153, R14, R156 ;  /* 0x0000000e99087225 */ /* 0x000fe200078e009c */
[----:B------:R-:W-:-:S03]  /*55e0*/  ISETP.GT.AND P3, PT, R0, RZ, P0 ;  /* 0x000000ff0000720c */ /* 0x000fc60000764270 */
[----:B------:R-:W-:Y:S01]  /*55f0*/  FFMA R151, R151, R154, R88 ;  /* 0x0000009a97977223 */ /* 0x000fe20000000058 */
[----:B------:R-:W-:Y:S01]  /*5600*/  IMAD R97, R153, R15, R90 ;  /* 0x0000000f99617224 */ /* 0x000fe200078e025a */
[----:B------:R-:W-:-:S03]  /*5610*/  LEA R88, P2, R8, R10, 0x1 ;  /* 0x0000000a08587211 */ /* 0x000fc600078408ff */
[----:B------:R-:W-:Y:S01]  /*5620*/  IMAD.IADD R9, R9, 0x1, R97 ;  /* 0x0000000109097824 */ /* 0x000fe200078e0261 */
[----:B------:R-:W-:-:S04]  /*5630*/  F2FP.BF16.F32.PACK_AB R151, RZ, R151 ;  /* 0x00000097ff97723e */ /* 0x000fc800000010ff */
[----:B------:R-:W-:Y:S01]  /*5640*/  LEA.HI.X R89, R8, R11, R9, 0x1, P2 ;  /* 0x0000000b08597211 */ /* 0x000fe200010f0c09 */
[----:B------:R0:W-:Y:S04]  /*5650*/  @P1 STG.E.U16 desc[UR36][R168.64+0xf2], R151 ;  /* 0x0000f297a8001986 */ /* 0x0001e8000c101524 */
[----:B------:R-:W2:Y:S01]  /*5660*/  @P3 LDG.E.LTC128B.U16 R172, desc[UR36][R88.64] ;  /* 0x0000002458ac3981 */ /* 0x000ea2000c1e1520 */
[----:B------:R-:W-:Y:S01]  /*5670*/  IMAD.WIDE.U32 R8, R153, R14, R6 ;  /* 0x0000000e99087225 */ /* 0x000fe200078e0006 */
[----:B------:R-:W-:Y:S01]  /*5680*/  SHF.L.U64.HI R95, R4, 0x8, R5 ;  /* 0x00000008045f7819 */ /* 0x000fe20000010205 */
[----:B------:R-:W-:Y:S01]  /*5690*/  BSSY B1, `(.L_x_154) ;  /* 0x0000011000017945 */ /* 0x000fe20003800000 */
[----:B------:R-:W-:Y:S01]  /*56a0*/  ISETP.GT.AND P2, PT, R0, 0x1, P0 ;  /* 0x000000010000780c */ /* 0x000fe20000744270 */
[----:B------:R-:W-:-:S02]  /*56b0*/  IMAD.IADD R9, R97, 0x1, R9 ;  /* 0x0000000161097824 */ /* 0x000fc400078e0209 */
[----:B------:R-:W-:Y:S02]  /*56c0*/  IMAD.SHL.U32 R93, R4, 0x100, RZ ;  /* 0x00000100045d7824 */ /* 0x000fe400078e00ff */
[----:B--2---:R-:W-:-:S04]  /*56d0*/  IMAD.U32 R90, R172, 0x10000, RZ ;  /* 0x00010000ac5a7824 */ /* 0x004fc800078e00ff */
[----:B------:R-:W-:Y:S01]  /*56e0*/  FMUL R15, R90, R155 ;  /* 0x0000009b5a0f7220 */ /* 0x000fe20000400000 */
[----:B------:R-:W-:Y:S01]  /*56f0*/  IMAD.WIDE.U32 R90, R23, R12, R8 ;  /* 0x0000000c175a7225 */ /* 0x000fe200078e0008 */
[----:B------:R-:W-:-:S03]  /*5700*/  IADD3 R8, P1, R93, R158, RZ ;  /* 0x0000009e5d087210 */ /* 0x000fc60007f3e0ff */
[----:B------:R-:W-:Y:S01]  /*5710*/  FFMA R15, R24, R154, R15 ;  /* 0x0000009a180f7223 */ /* 0x000fe2000000000f */
[----:B------:R-:W-:Y:S01]  /*5720*/  IMAD.IADD R5, R13, 0x1, R91 ;  /* 0x000000010d057824 */ /* 0x000fe200078e025b */
[C---:B------:R-:W-:Y:S01]  /*5730*/  LEA R4, P4, R90.reuse, R10, 0x1 ;  /* 0x0000000a5a047211 */ /* 0x040fe200078808ff */
[----:B------:R-:W-:Y:S02]  /*5740*/  IMAD.X R9, R95, 0x1, R159, P1 ;  /* 0x000000015f097824 */ /* 0x000fe400008e069f */
[----:B------:R-:W-:Y:S02]  /*5750*/  F2FP.BF16.F32.PACK_AB R15, RZ, R15 ;  /* 0x0000000fff0f723e */ /* 0x000fe400000010ff */
[----:B------:R-:W-:-:S03]  /*5760*/  LEA.HI.X R5, R90, R11, R5, 0x1, P4 ;  /* 0x0000000b5a057211 */ /* 0x000fc600020f0c05 */
[----:B------:R0:W-:Y:S01]  /*5770*/  @P3 STG.E.U16 desc[UR36][R8.64], R15 ;  /* 0x0000000f08003986 */ /* 0x0001e2000c101524 */
[----:B------:R-:W-:Y:S05]  /*5780*/  @!P2 BRA `(.L_x_155) ;  /* 0x000000000004a947 */ /* 0x000fea0003800000 */
[----:B------:R1:W5:Y:S02]  /*5790*/  LDG.E.LTC128B.U16 R172, desc[UR36][R4.64+0x2] ;  /* 0x0000022404ac7981 */ /* 0x000364000c1e1520 */
.L_x_155:
[----:B------:R-:W-:Y:S05]  /*57a0*/  BSYNC B1 ;  /* 0x0000000000017941 */ /* 0x000fea0003800000 */
.L_x_154:
[----:B-----5:R-:W-:Y:S01]  /*57b0*/  IMAD.U32 R24, R172, 0x10000, RZ ;  /* 0x00010000ac187824 */ /* 0x020fe200078e00ff */
[----:B------:R-:W-:Y:S01]  /*57c0*/  ISETP.GT.AND P1, PT, R3, 0x88, PT ;  /* 0x000000880300780c */ /* 0x000fe20003f24270 */
[----:B0-----:R-:W-:Y:S01]  /*57d0*/  IMAD.WIDE.U32 R14, R153, R14, R162 ;  /* 0x0000000e990e7225 */ /* 0x001fe200078e00a2 */
[----:B------:R-:W-:Y:S03]  /*57e0*/  BSSY B1, `(.L_x_156) ;  /* 0x000000e000017945 */ /* 0x000fe60003800000 */
[----:B------:R-:W-:Y:S01]  /*57f0*/  FMUL R24, R24, R155 ;  /* 0x0000009b18187220 */ /* 0x000fe20000400000 */
[----:B------:R-:W-:Y:S02]  /*5800*/  ISETP.GT.AND P3, PT, R0, RZ, P1 ;  /* 0x000000ff0000720c */ /* 0x000fe40000f64270 */
[----:B------:R-:W-:Y:S01]  /*5810*/  IADD3 R21, P5, R20, R14, RZ ;  /* 0x0000000e14157210 */ /* 0x000fe20007fbe0ff */
[----:B------:R-:W-:Y:S01]  /*5820*/  FFMA R24, R25, R154, R24 ;  /* 0x0000009a19187223 */ /* 0x000fe20000000018 */
[----:B------:R-:W-:-:S02]  /*5830*/  IADD3 R97, R97, R15, RZ ;  /* 0x0000000f61617210 */ /* 0x000fc40007ffe0ff */
[----:B------:R-:W-:Y:S02]  /*5840*/  IADD3 R20, P4, R6, R14, RZ ;  /* 0x0000000e06147210 */ /* 0x000fe40007f9e0ff */
[----:B------:R-:W-:Y:S01]  /*5850*/  F2FP.BF16.F32.PACK_AB R24, RZ, R24 ;  /* 0x00000018ff18723e */ /* 0x000fe200000010ff */
[----:B------:R-:W-:Y:S01]  /*5860*/  IMAD.X R156, R97, 0x1, R157, P5 ;  /* 0x00000001619c7824 */ /* 0x000fe200028e069d */
[----:B------:R-:W-:-:S03]  /*5870*/  LEA R14, P5, R21, R10, 0x1 ;  /* 0x0000000a150e7211 */ /* 0x000fc600078a08ff */
[----:B------:R0:W-:Y:S01]  /*5880*/  @P2 STG.E.U16 desc[UR36][R8.64+0x2], R24 ;  /* 0x0000021808002986 */ /* 0x0001e2000c101524 */
[----:B------:R-:W-:Y:S01]  /*5890*/  LEA.HI.X R15, R21, R11, R156, 0x1, P5 ;  /* 0x0000000b150f7211 */ /* 0x000fe200028f0c9c */
[----:B------:R-:W-:Y:S08]  /*58a0*/  @!P3 BRA `(.L_x_157) ;  /* 0x000000000004b947 */ /* 0x000ff00003800000 */
[----:B------:R2:W5:Y:S02]  /*58b0*/  LDG.E.LTC128B.U16 R172, desc[UR36][R14.64] ;  /* 0x000000240eac7981 */ /* 0x000564000c1e1520 */
.L_x_157:
[----:B------:R-:W-:Y:S05]  /*58c0*/  BSYNC B1 ;  /* 0x0000000000017941 */ /* 0x000fea0003800000 */
.L_x_156:
[----:B-----5:R-:W-:Y:S01]  /*58d0*/  IMAD.U32 R6, R172, 0x10000, RZ ;  /* 0x00010000ac067824 */ /* 0x020fe200078e00ff */
[----:B------:R-:W-:Y:S01]  /*58e0*/  ISETP.GT.AND P2, PT, R0, 0x1, P1 ;  /* 0x000000010000780c */ /* 0x000fe20000f44270 */
[----:B------:R-:W-:Y:S01]  /*58f0*/  IMAD.X R21, R7, 0x1, R97, P4 ;  /* 0x0000000107157824 */ /* 0x000fe200020e0661 */
[----:B------:R-:W-:Y:S01]  /*5900*/  BSSY B1, `(.L_x_158) ;  /* 0x000000d000017945 */ /* 0x000fe20003800000 */
[----:B------:R-:W-:Y:S01]  /*5910*/  FMUL R3, R6, R155 ;  /* 0x0000009b06037220 */ /* 0x000fe20000400000 */
[----:B------:R-:W-:Y:S01]  /*5920*/  IADD3 R6, P4, R8, R165, RZ ;  /* 0x000000a508067210 */ /* 0x000fe20007f9e0ff */
[----:B--2---:R-:W-:-:S04]  /*5930*/  IMAD.WIDE.U32 R14, R23, R12, R20 ;  /* 0x0000000c170e7225 */ /* 0x004fc800078e0014 */
[----:B------:R-:W-:Y:S01]  /*5940*/  FFMA R3, R26, R154, R3 ;  /* 0x0000009a1a037223 */ /* 0x000fe20000000003 */
[----:B------:R-:W-:Y:S01]  /*5950*/  IMAD.X R7, R9, 0x1, R167, P4 ;  /* 0x0000000109077824 */ /* 0x000fe200020e06a7 */
[----:B------:R-:W-:Y:S01]  /*5960*/  LEA R10, P5, R14, R10, 0x1 ;  /* 0x0000000a0e0a7211 */ /* 0x000fe200078a08ff */
[----:B------:R-:W-:Y:S02]  /*5970*/  IMAD.IADD R13, R13, 0x1, R15 ;  /* 0x000000010d0d7824 */ /* 0x000fe400078e020f */
[----:B------:R-:W-:-:S03]  /*5980*/  F2FP.BF16.F32.PACK_AB R3, RZ, R3 ;  /* 0x00000003ff03723e */ /* 0x000fc600000010ff */
[----:B------:R-:W-:Y:S02]  /*5990*/  LEA.HI.X R11, R14, R11, R13, 0x1, P5 ;  /* 0x0000000b0e0b7211 */ /* 0x000fe400028f0c0d */
[----:B------:R2:W-:Y:S01]  /*59a0*/  @P3 STG.E.U16 desc[UR36][R6.64], R3 ;  /* 0x0000000306003986 */ /* 0x0005e2000c101524 */
[----:B------:R-:W-:Y:S05]  /*59b0*/  @!P2 BRA `(.L_x_159) ;  /* 0x000000000004a947 */ /* 0x000fea0003800000 */
[----:B------:R0:W5:Y:S02]  /*59c0*/  LDG.E.LTC128B.U16 R172, desc[UR36][R10.64+0x2] ;  /* 0x000002240aac7981 */ /* 0x000164000c1e1520 */
.L_x_159:
[----:B------:R-:W-:Y:S05]  /*59d0*/  BSYNC B1 ;  /* 0x0000000000017941 */ /* 0x000fea0003800000 */
.L_x_158:
[----:B-----5:R-:W-:Y:S01]  /*59e0*/  IMAD.U32 R12, R172, 0x10000, RZ ;  /* 0x00010000ac0c7824 */ /* 0x020fe200078e00ff */
[----:B------:R-:W-:Y:S01]  /*59f0*/  ISETP.GT.AND P3, PT, R0, 0x8, P0 ;  /* 0x000000080000780c */ /* 0x000fe20000764270 */
[----:B------:R-:W-:Y:S02]  /*5a00*/  BSSY B1, `(.L_x_160) ;  /* 0x0000007000017945 */ /* 0x000fe40003800000 */
[----:B------:R-:W-:-:S04]  /*5a10*/  FMUL R12, R12, R155 ;  /* 0x0000009b0c0c7220 */ /* 0x000fc80000400000 */
[----:B------:R-:W-:-:S05]  /*5a20*/  FFMA R12, R27, R154, R12 ;  /* 0x0000009a1b0c7223 */ /* 0x000fca000000000c */
[----:B------:R-:W-:-:S05]  /*5a30*/  F2FP.BF16.F32.PACK_AB R12, RZ, R12 ;  /* 0x0000000cff0c723e */ /* 0x000fca00000010ff */
[----:B------:R0:W-:Y:S01]  /*5a40*/  @P2 STG.E.U16 desc[UR36][R6.64+0x2], R12 ;  /* 0x0000020c06002986 */ /* 0x0001e2000c101524 */
[----:B------:R-:W-:Y:S05]  /*5a50*/  @!P3 BRA `(.L_x_161) ;  /* 0x000000000004b947 */ /* 0x000fea0003800000 */
[----:B------:R0:W5:Y:S02]  /*5a60*/  LDG.E.LTC128B.U16 R172, desc[UR36][R4.64+0x10] ;  /* 0x0000102404ac7981 */ /* 0x000164000c1e1520 */
.L_x_161:
[----:B------:R-:W-:Y:S05]  /*5a70*/  BSYNC B1 ;  /* 0x0000000000017941 */ /* 0x000fea0003800000 */
.L_x_160:
[----:B0-2--5:R-:W-:Y:S01]  /*5a80*/  IMAD.U32 R6, R172, 0x10000, RZ ;  /* 0x00010000ac067824 */ /* 0x025fe200078e00ff */
[----:B------:R-:W-:Y:S01]  /*5a90*/  ISETP.GT.AND P2, PT, R0, 0x9, P0 ;  /* 0x000000090000780c */ /* 0x000fe20000744270 */
[----:B------:R-:W-:Y:S01]  /*5aa0*/  IMAD.MOV.U32 R7, RZ, RZ, R9 ;  /* 0x000000ffff077224 */ /* 0x000fe200078e0009 */
[----:B------:R-:W-:Y:S01]  /*5ab0*/  BSSY B1, `(.L_x_162) ;  /* 0x0000008000017945 */ /* 0x000fe20003800000 */
[----:B------:R-:W-:Y:S01]  /*5ac0*/  FMUL R3, R6, R155 ;  /* 0x0000009b06037220 */ /* 0x000fe20000400000 */
[----:B------:R-:W-:-:S03]  /*5ad0*/  IMAD.MOV.U32 R6, RZ, RZ, R8 ;  /* 0x000000ffff067224 */ /* 0x000fc600078e0008 */
[----:B------:R-:W-:-:S05]  /*5ae0*/  FFMA R3, R28, R154, R3 ;  /* 0x0000009a1c037223 */ /* 0x000fca0000000003 */
[----:B------:R-:W-:-:S05]  /*5af0*/  F2FP.BF16.F32.PACK_AB R3, RZ, R3 ;  /* 0x00000003ff03723e */ /* 0x000fca00000010ff */
[----:B------:R0:W-:Y:S01]  /*5b00*/  @P3 STG.E.U16 desc[UR36][R6.64+0x10], R3 ;  /* 0x0000100306003986 */ /* 0x0001e2000c101524 */
[----:B------:R-:W-:Y:S05]  /*5b10*/  @!P2 BRA `(.L_x_163) ;  /* 0x000000000004a947 */ /* 0x000fea0003800000 */
[----:B------:R2:W5:Y:S02]  /*5b20*/  LDG.E.LTC128B.U16 R172, desc[UR36][R4.64+0x12] ;  /* 0x0000122404ac7981 */ /* 0x000564000c1e1520 */
.L_x_163:
[----:B------:R-:W-:Y:S05]  /*5b30*/  BSYNC B1 ;  /* 0x0000000000017941 */ /* 0x000fea0003800000 */
.L_x_162:
[----:B-----5:R-:W-:Y:S01]  /*5b40*/  SHF.L.U32 R12, R172, 0x10, RZ ;  /* 0x00000010ac0c7819 */ /* 0x020fe200000006ff */
[----:B------:R-:W-:Y:S01]  /*5b50*/  BSSY B1, `(.L_x_164) ;  /* 0x0000008000017945 */ /* 0x000fe20003800000 */
[----:B------:R-:W-:-:S03]  /*5b60*/  ISETP.GT.AND P4, PT, R0, 0x8, P1 ;  /* 0x000000080000780c */ /* 0x000fc60000f84270 */
[----:B------:R-:W-:-:S04]  /*5b70*/  FMUL R12, R12, R155 ;  /* 0x0000009b0c0c7220 */ /* 0x000fc80000400000 */
[----:B------:R-:W-:-:S05]  /*5b80*/  FFMA R12, R29, R154, R12 ;  /* 0x0000009a1d0c7223 */ /* 0x000fca000000000c */
[----:B------:R-:W-:-:S05]  /*5b90*/  F2FP.BF16.F32.PACK_AB R12, RZ, R12 ;  /* 0x0000000cff0c723e */ /* 0x000fca00000010ff */
[----:B------:R0:W-:Y:S01]  /*5ba0*/  @P2 STG.E.U16 desc[UR36][R6.64+0x12], R12 ;  /* 0x0000120c06002986 */ /* 0x0001e2000c101524 */
[----:B------:R-:W-:Y:S05]  /*5bb0*/  @!P4 BRA `(.L_x_165) ;  /* 0x000000000004c947 */ /* 0x000fea0003800000 */
[----:B------:R0:W5:Y:S02]  /*5bc0*/  LDG.E.LTC128B.U16 R172, desc[UR36][R10.64+0x10] ;  /* 0x000010240aac7981 */ /* 0x000164000c1e1520 */
.L_x_165:
[----:B------:R-:W-:Y:S05]  /*5bd0*/  BSYNC B1 ;  /* 0x0000000000017941 */ /* 0x000fea0003800000 */
.L_x_164:
[----:B0----5:R-:W-:Y:S01]  /*5be0*/  IMAD.U32 R12, R172, 0x10000, RZ ;  /* 0x00010000ac0c7824 */ /* 0x021fe200078e00ff */
[----:B------:R-:W-:Y:S01]  /*5bf0*/  IADD3 R8, P3, R165, R8, RZ ;  /* 0x00000008a5087210 */ /* 0x000fe20007f7e0ff */
[----:B------:R-:W-:Y:S01]  /*5c00*/  BSSY B1, `(.L_x_166) ;  /* 0x0000009000017945 */ /* 0x000fe20003800000 */
[----:B------:R-:W-:Y:S01]  /*5c10*/  ISETP.GT.AND P2, PT, R0, 0x9, P1 ;  /* 0x000000090000780c */ /* 0x000fe20000f44270 */
[----:B------:R-:W-:Y:S02]  /*5c20*/  FMUL R3, R12, R155 ;  /* 0x0000009b0c037220 */ /* 0x000fe40000400000 */
[----:B------:R-:W-:Y:S02]  /*5c30*/  IMAD.X R9, R167, 0x1, R9, P3 ;  /* 0x00000001a7097824 */ /* 0x000fe400018e0609 */
[----:B------:R-:W-:-:S05]  /*5c40*/  FFMA R3, R30, R154, R3 ;  /* 0x0000009a1e037223 */ /* 0x000fca0000000003 */
[----:B------:R-:W-:-:S05]  /*5c50*/  F2FP.BF16.F32.PACK_AB R3, RZ, R3 ;  /* 0x00000003ff03723e */ /* 0x000fca00000010ff */
[----:B------:R0:W-:Y:S01]  /*5c60*/  @P4 STG.E.U16 desc[UR36][R8.64+0x10], R3 ;  /* 0x0000100308004986 */ /* 0x0001e2000c101524 */
[----:B------:R-:W-:Y:S05]  /*5c70*/  @!P2 BRA `(.L_x_167) ;  /* 0x000000000004a947 */ /* 0x000fea0003800000 */
[----:B------:R0:W5:Y:S02]  /*5c80*/  LDG.E.LTC128B.U16 R172, desc[UR36][R10.64+0x12] ;  /* 0x000012240aac7981 */ /* 0x000164000c1e1520 */
.L_x_167:
[----:B------:R-:W-:Y:S05]  /*5c90*/  BSYNC B1 ;  /* 0x0000000000017941 */ /* 0x000fea0003800000 */
.L_x_166:
[----:B0----5:R-:W-:Y:S01]  /*5ca0*/  IMAD.U32 R8, R172, 0x10000, RZ ;  /* 0x00010000ac087824 */ /* 0x021fe200078e00ff */
[----:B------:R-:W-:Y:S01]  /*5cb0*/  ISETP.GT.AND P3, PT, R0, 0x10, P0 ;  /* 0x000000100000780c */ /* 0x000fe20000764270 */
[----:B------:R-:W-:Y:S02]  /*5cc0*/  BSSY B1, `(.L_x_168) ;  /* 0x0000009000017945 */ /* 0x000fe40003800000 */
[----:B------:R-:W-:-:S04]  /*5cd0*/  FMUL R8, R8, R155 ;  /* 0x0000009b08087220 */ /* 0x000fc80000400000 */
[----:B------:R-:W-:Y:S01]  /*5ce0*/  FFMA R31, R31, R154, R8 ;  /* 0x0000009a1f1f7223 */ /* 0x000fe20000000008 */
[----:B------:R-:W-:-:S04]  /*5cf0*/  IADD3 R8, P4, P5, R165, R158, R93 ;  /* 0x0000009ea5087210 */ /* 0x000fc80007d9e05d */
[----:B------:R-:W-:Y:S02]  /*5d00*/  F2FP.BF16.F32.PACK_AB R31, RZ, R31 ;  /* 0x0000001fff1f723e */ /* 0x000fe400000010ff */
[----:B------:R-:W-:-:S05]  /*5d10*/  IADD3.X R9, R167, R159, R95, P4, P5 ;  /* 0x0000009fa7097210 */ /* 0x000fca00027ea45f */
[----:B------:R0:W-:Y:S01]  /*5d20*/  @P2 STG.E.U16 desc[UR36][R8.64+0x12], R31 ;  /* 0x0000121f08002986 */ /* 0x0001e2000c101524 */
[----:B------:R-:W-:Y:S05]  /*5d30*/  @!P3 BRA `(.L_x_169) ;  /* 0x000000000004b947 */ /* 0x000fea0003800000 */
[----:B------:R0:W5:Y:S02]  /*5d40*/  LDG.E.LTC128B.U16 R172, desc[UR36][R4.64+0x20] ;  /* 0x0000202404ac7981 */ /* 0x000164000c1e1520 */
.L_x_169:
[----:B------:R-:W-:Y:S05]  /*5d50*/  BSYNC B1 ;  /* 0x0000000000017941 */ /* 0x000fea0003800000 */
.L_x_168:
        /* <DEDUP_REMOVED lines=9> */
.L_x_171:
[----:B------:R-:W-:Y:S05]  /*5df0*/  BSYNC B1 ;  /* 0x0000000000017941 */ /* 0x000fea0003800000 */
.L_x_170:
        /* <DEDUP_REMOVED lines=9> */
.L_x_173:
[----:B------:R-:W-:Y:S05]  /*5e90*/  BSYNC B1 ;  /* 0x0000000000017941 */ /* 0x000fea0003800000 */
.L_x_172:
[----:B0----5:R-:W-:Y:S01]  /*5ea0*/  IMAD.U32 R12, R172, 0x10000, RZ ;  /* 0x00010000ac0c7824 */ /* 0x021fe200078e00ff */
        /* <DEDUP_REMOVED lines=8> */
.L_x_175:
[----:B------:R-:W-:Y:S05]  /*5f30*/  BSYNC B1 ;  /* 0x0000000000017941 */ /* 0x000fea0003800000 */
.L_x_174:
        /* <DEDUP_REMOVED lines=9> */
.L_x_177:
[----:B------:R-:W-:Y:S05]  /*5fd0*/  BSYNC B1 ;  /* 0x0000000000017941 */ /* 0x000fea0003800000 */
.L_x_176:
        /* <DEDUP_REMOVED lines=9> */
.L_x_179:
[----:B------:R-:W-:Y:S05]  /*6070*/  BSYNC B1 ;  /* 0x0000000000017941 */ /* 0x000fea0003800000 */
.L_x_178:
        /* <DEDUP_REMOVED lines=9> */
.L_x_181:
[----:B------:R-:W-:Y:S05]  /*6110*/  BSYNC B1 ;  /* 0x0000000000017941 */ /* 0x000fea0003800000 */
.L_x_180:
[----:B0----5:R-:W-:Y:S01]  /*6120*/  SHF.L.U32 R12, R172, 0x10, RZ ;  /* 0x00000010ac0c7819 */ /* 0x021fe200000006ff */
        /* <DEDUP_REMOVED lines=8> */
.L_x_183:
[----:B------:R-:W-:Y:S05]  /*61b0*/  BSYNC B1 ;  /* 0x0000000000017941 */ /* 0x000fea0003800000 */
.L_x_182:
        /* <DEDUP_REMOVED lines=9> */
.L_x_185:
[----:B------:R-:W-:Y:S05]  /*6250*/  BSYNC B1 ;  /* 0x0000000000017941 */ /* 0x000fea0003800000 */
.L_x_184:
        /* <DEDUP_REMOVED lines=9> */
.L_x_187:
[----:B------:R-:W-:Y:S05]  /*62f0*/  BSYNC B1 ;  /* 0x0000000000017941 */ /* 0x000fea0003800000 */
.L_x_186:
        /* <DEDUP_REMOVED lines=9> */
.L_x_189:
[----:B------:R-:W-:Y:S05]  /*6390*/  BSYNC B1 ;  /* 0x0000000000017941 */ /* 0x000fea0003800000 */
.L_x_188:
        /* <DEDUP_REMOVED lines=9> */
.L_x_191:
[----:B------:R-:W-:Y:S05]  /*6430*/  BSYNC B1 ;  /* 0x0000000000017941 */ /* 0x000fea0003800000 */
.L_x_190:
        /* <DEDUP_REMOVED lines=9> */
.L_x_193:
[----:B------:R-:W-:Y:S05]  /*64d0*/  BSYNC B1 ;  /* 0x0000000000017941 */ /* 0x000fea0003800000 */
.L_x_192:
        /* <DEDUP_REMOVED lines=9> */
.L_x_195:
[----:B------:R-:W-:Y:S05]  /*6570*/  BSYNC B1 ;  /* 0x0000000000017941 */ /* 0x000fea0003800000 */
.L_x_194:
        /* <DEDUP_REMOVED lines=9> */
.L_x_197:
[----:B------:R-:W-:Y:S05]  /*6610*/  BSYNC B1 ;  /* 0x0000000000017941 */ /* 0x000fea0003800000 */
.L_x_196:
        /* <DEDUP_REMOVED lines=9> */
.L_x_199:
[----:B------:R-:W-:Y:S05]  /*66b0*/  BSYNC B1 ;  /* 0x0000000000017941 */ /* 0x000fea0003800000 */
.L_x_198:
        /* <DEDUP_REMOVED lines=9> */
.L_x_201:
[----:B------:R-:W-:Y:S05]  /*6750*/  BSYNC B1 ;  /* 0x0000000000017941 */ /* 0x000fea0003800000 */
.L_x_200:
        /* <DEDUP_REMOVED lines=9> */
.L_x_203:
[----:B------:R-:W-:Y:S05]  /*67f0*/  BSYNC B1 ;  /* 0x0000000000017941 */ /* 0x000fea0003800000 */
.L_x_202:
        /* <DEDUP_REMOVED lines=9> */
.L_x_205:
[----:B------:R-:W-:Y:S05]  /*6890*/  BSYNC B1 ;  /* 0x0000000000017941 */ /* 0x000fea0003800000 */
.L_x_204:
        /* <DEDUP_REMOVED lines=9> */
.L_x_207:
[----:B------:R-:W-:Y:S05]  /*6930*/  BSYNC B1 ;  /* 0x0000000000017941 */ /* 0x000fea0003800000 */
.L_x_206:
        /* <DEDUP_REMOVED lines=9> */
.L_x_209:
[----:B------:R-:W-:Y:S05]  /*69d0*/  BSYNC B1 ;  /* 0x0000000000017941 */ /* 0x000fea0003800000 */
.L_x_208:
        /* <DEDUP_REMOVED lines=9> */
.L_x_211:
[----:B------:R-:W-:Y:S05]  /*6a70*/  BSYNC B1 ;  /* 0x0000000000017941 */ /* 0x000fea0003800000 */
.L_x_210:
        /* <DEDUP_REMOVED lines=9> */
.L_x_213:
[----:B------:R-:W-:Y:S05]  /*6b10*/  BSYNC B1 ;  /* 0x0000000000017941 */ /* 0x000fea0003800000 */
.L_x_212:
        /* <DEDUP_REMOVED lines=9> */
.L_x_215:
[----:B------:R-:W-:Y:S05]  /*6bb0*/  BSYNC B1 ;  /* 0x0000000000017941 */ /* 0x000fea0003800000 */
.L_x_214:
        /* <DEDUP_REMOVED lines=9> */
.L_x_217:
[----:B------:R-:W-:Y:S05]  /*6c50*/  BSYNC B1 ;  /* 0x0000000000017941 */ /* 0x000fea0003800000 */
.L_x_216:
        /* <DEDUP_REMOVED lines=9> */
.L_x_219:
[----:B------:R-:W-:Y:S05]  /*6cf0*/  BSYNC B1 ;  /* 0x0000000000017941 */ /* 0x000fea0003800000 */
.L_x_218:
        /* <DEDUP_REMOVED lines=9> */
.L_x_221:
[----:B------:R-:W-:Y:S05]  /*6d90*/  BSYNC B1 ;  /* 0x0000000000017941 */ /* 0x000fea0003800000 */
.L_x_220:
        /* <DEDUP_REMOVED lines=9> */
.L_x_223:
[----:B------:R-:W-:Y:S05]  /*6e30*/  BSYNC B1 ;  /* 0x0000000000017941 */ /* 0x000fea0003800000 */
.L_x_222:
        /* <DEDUP_REMOVED lines=9> */
.L_x_225:
[----:B------:R-:W-:Y:S05]  /*6ed0*/  BSYNC B1 ;  /* 0x0000000000017941 */ /* 0x000fea0003800000 */
.L_x_224:
        /* <DEDUP_REMOVED lines=9> */
.L_x_227:
[----:B------:R-:W-:Y:S05]  /*6f70*/  BSYNC B1 ;  /* 0x0000000000017941 */ /* 0x000fea0003800000 */
.L_x_226:
        /* <DEDUP_REMOVED lines=9> */
.L_x_229:
[----:B------:R-:W-:Y:S05]  /*7010*/  BSYNC B1 ;  /* 0x0000000000017941 */ /* 0x000fea0003800000 */
.L_x_228:
        /* <DEDUP_REMOVED lines=9> */
.L_x_231:
[----:B------:R-:W-:Y:S05]  /*70b0*/  BSYNC B1 ;  /* 0x0000000000017941 */ /* 0x000fea0003800000 */
.L_x_230:
        /* <DEDUP_REMOVED lines=9> */
.L_x_233:
[----:B------:R-:W-:Y:S05]  /*7150*/  BSYNC B1 ;  /* 0x0000000000017941 */ /* 0x000fea0003800000 */
.L_x_232:
        /* <DEDUP_REMOVED lines=9> */
.L_x_235:
[----:B------:R-:W-:Y:S05]  /*71f0*/  BSYNC B1 ;  /* 0x0000000000017941 */ /* 0x000fea0003800000 */
.L_x_234:
        /* <DEDUP_REMOVED lines=9> */
.L_x_237:
[----:B------:R-:W-:Y:S05]  /*7290*/  BSYNC B1 ;  /* 0x0000000000017941 */ /* 0x000fea0003800000 */
.L_x_236:
        /* <DEDUP_REMOVED lines=9> */
.L_x_239:
[----:B------:R-:W-:Y:S05]  /*7330*/  BSYNC B1 ;  /* 0x0000000000017941 */ /* 0x000fea0003800000 */
.L_x_238:
        /* <DEDUP_REMOVED lines=9> */
.L_x_241:
[----:B------:R-:W-:Y:S05]  /*73d0*/  BSYNC B1 ;  /* 0x0000000000017941 */ /* 0x000fea0003800000 */
.L_x_240:
        /* <DEDUP_REMOVED lines=9> */
.L_x_243:
[----:B------:R-:W-:Y:S05]  /*7470*/  BSYNC B1 ;  /* 0x0000000000017941 */ /* 0x000fea0003800000 */
.L_x_242:
        /* <DEDUP_REMOVED lines=9> */
.L_x_245:
[----:B------:R-:W-:Y:S05]  /*7510*/  BSYNC B1 ;  /* 0x0000000000017941 */ /* 0x000fea0003800000 */
.L_x_244:
        /* <DEDUP_REMOVED lines=9> */
.L_x_247:
[----:B------:R-:W-:Y:S05]  /*75b0*/  BSYNC B1 ;  /* 0x0000000000017941 */ /* 0x000fea0003800000 */
.L_x_246:
        /* <DEDUP_REMOVED lines=9> */
.L_x_249:
[----:B------:R-:W-:Y:S05]  /*7650*/  BSYNC B1 ;  /* 0x0000000000017941 */ /* 0x000fea0003800000 */
.L_x_248:
        /* <DEDUP_REMOVED lines=9> */
.L_x_251:
[----:B------:R-:W-:Y:S05]  /*76f0*/  BSYNC B1 ;  /* 0x0000000000017941 */ /* 0x000fea0003800000 */
.L_x_250:
        /* <DEDUP_REMOVED lines=9> */
.L_x_253:
[----:B------:R-:W-:Y:S05]  /*7790*/  BSYNC B1 ;  /* 0x0000000000017941 */ /* 0x000fea0003800000 */
.L_x_252:
        /* <DEDUP_REMOVED lines=9> */
.L_x_255:
[----:B------:R-:W-:Y:S05]  /*7830*/  BSYNC B1 ;  /* 0x0000000000017941 */ /* 0x000fea0003800000 */
.L_x_254:
        /* <DEDUP_REMOVED lines=9> */
.L_x_257:
[----:B------:R-:W-:Y:S05]  /*78d0*/  BSYNC B1 ;  /* 0x0000000000017941 */ /* 0x000fea0003800000 */
.L_x_256:
        /* <DEDUP_REMOVED lines=9> */
.L_x_259:
[----:B------:R-:W-:Y:S05]  /*7970*/  BSYNC B1 ;  /* 0x0000000000017941 */ /* 0x000fea0003800000 */
.L_x_258:
        /* <DEDUP_REMOVED lines=9> */
.L_x_261:
[----:B------:R-:W-:Y:S05]  /*7a10*/  BSYNC B1 ;  /* 0x0000000000017941 */ /* 0x000fea0003800000 */
.L_x_260:
        /* <DEDUP_REMOVED lines=9> */
.L_x_263:
[----:B------:R-:W-:Y:S05]  /*7ab0*/  BSYNC B1 ;  /* 0x0000000000017941 */ /* 0x000fea0003800000 */
.L_x_262:
        /* <DEDUP_REMOVED lines=9> */
.L_x_265:
[----:B------:R-:W-:Y:S05]  /*7b50*/  BSYNC B1 ;  /* 0x0000000000017941 */ /* 0x000fea0003800000 */
.L_x_264:
        /* <DEDUP_REMOVED lines=9> */
.L_x_267:
[----:B------:R-:W-:Y:S05]  /*7bf0*/  BSYNC B1 ;  /* 0x0000000000017941 */ /* 0x000fea0003800000 */
.L_x_266:
        /* <DEDUP_REMOVED lines=9> */
.L_x_269:
[----:B------:R-:W-:Y:S05]  /*7c90*/  BSYNC B1 ;  /* 0x0000000000017941 */ /* 0x000fea0003800000 */
.L_x_268:
        /* <DEDUP_REMOVED lines=9> */
.L_x_271:
[----:B------:R-:W-:Y:S05]  /*7d30*/  BSYNC B1 ;  /* 0x0000000000017941 */ /* 0x000fea0003800000 */
.L_x_270:
        /* <DEDUP_REMOVED lines=9> */
.L_x_273:
[----:B------:R-:W-:Y:S05]  /*7dd0*/  BSYNC B1 ;  /* 0x0000000000017941 */ /* 0x000fea0003800000 */
.L_x_272:
        /* <DEDUP_REMOVED lines=9> */
.L_x_275:
[----:B------:R-:W-:Y:S05]  /*7e70*/  BSYNC B1 ;  /* 0x0000000000017941 */ /* 0x000fea0003800000 */
.L_x_274:
[----:B012--5:R-:W-:Y:S01]  /*7e80*/  IMAD.U32 R4, R172, 0x10000, RZ ;  /* 0x00010000ac047824 */ /* 0x027fe200078e00ff */
        /* <DEDUP_REMOVED lines=8> */
.L_x_277:
[----:B------:R-:W-:Y:S05]  /*7f10*/  BSYNC B1 ;  /* 0x0000000000017941 */ /* 0x000fea0003800000 */
.L_x_276:
[----:B0----5:R-:W-:Y:S01]  /*7f20*/  SHF.L.U32 R4, R172, 0x10, RZ ;  /* 0x00000010ac047819 */ /* 0x021fe200000006ff */
[----:B------:R-:W-:Y:S01]  /*7f30*/  @P2 IMAD.MOV.U32 R5, RZ, RZ, R9 ;  /* 0x000000ffff052224 */ /* 0x000fe200078e0009 */
[----:B------:R-:W-:Y:S01]  /*7f40*/  ISETP.GT.AND P1, PT, R0, 0x79, P1 ;  /* 0x000000790000780c */ /* 0x000fe20000f24270 */
[----:B------:R-:W-:Y:S02]  /*7f50*/  BSSY B1, `(.L_x_278) ;  /* 0x0000008000017945 */ /* 0x000fe40003800000 */
[----:B------:R-:W-:Y:S01]  /*7f60*/  FMUL R3, R4, R155 ;  /* 0x0000009b04037220 */ /* 0x000fe20000400000 */
[----:B------:R-:W-:-:S03]  /*7f70*/  @P2 IMAD.MOV.U32 R4, RZ, RZ, R8 ;  /* 0x000000ffff042224 */ /* 0x000fc600078e0008 */
[----:B------:R-:W-:-:S05]  /*7f80*/  FFMA R3, R86, R154, R3 ;  /* 0x0000009a56037223 */ /* 0x000fca0000000003 */
[----:B------:R-:W-:-:S05]  /*7f90*/  F2FP.BF16.F32.PACK_AB R3, RZ, R3 ;  /* 0x00000003ff03723e */ /* 0x000fca00000010ff */
[----:B------:R0:W-:Y:S01]  /*7fa0*/  @P2 STG.E.U16 desc[UR36][R4.64+0xf0], R3 ;  /* 0x0000f00304002986 */ /* 0x0001e2000c101524 */
[----:B------:R-:W-:Y:S05]  /*7fb0*/  @!P1 BRA `(.L_x_279) ;  /* 0x0000000000049947 */ /* 0x000fea0003800000 */
[----:B------:R2:W5:Y:S02]  /*7fc0*/  LDG.E.LTC128B.U16 R172, desc[UR36][R10.64+0xf2] ;  /* 0x0000f2240aac7981 */ /* 0x000564000c1e1520 */
.L_x_279:
[----:B------:R-:W-:Y:S05]  /*7fd0*/  BSYNC B1 ;  /* 0x0000000000017941 */ /* 0x000fea0003800000 */
.L_x_278:
[----:B------:R-:W-:Y:S05]  /*7fe0*/  @!P1 BRA `(.L_x_280) ;  /* 0x00000024004c9947 */ /* 0x000fea0003800000 */
[----:B-----5:R-:W-:-:S04]  /*7ff0*/  IMAD.U32 R172, R172, 0x10000, RZ ;  /* 0x00010000acac7824 */ /* 0x020fc800078e00ff */
[----:B------:R-:W-:-:S04]  /*8000*/  FMUL R172, R172, R155 ;  /* 0x0000009bacac7220 */ /* 0x000fc80000400000 */
[----:B------:R-:W-:-:S05]  /*8010*/  FFMA R172, R87, R154, R172 ;  /* 0x0000009a57ac7223 */ /* 0x000fca00000000ac */
[----:B------:R-:W-:-:S05]  /*8020*/  F2FP.BF16.F32.PACK_AB R172, RZ, R172 ;  /* 0x000000acffac723e */ /* 0x000fca00000010ff */
[----:B------:R0:W-:Y:S01]  /*8030*/  STG.E.U16 desc[UR36][R8.64+0xf2], R172 ;  /* 0x0000f2ac08007986 */ /* 0x0001e2000c101524 */
[----:B------:R-:W-:Y:S05]  /*8040*/  BRA `(.L_x_280) ;  /* 0x0000002400347947 */ /* 0x000fea0003800000 */
.L_x_29:
[----:B------:R-:W-:Y:S01]  /*8050*/  ULDC.64 UR4, c[0x0][0x5c0] ;  /* 0x0001700000047ab9 */ /* 0x000fe20000000a00 */
[-C--:B------:R-:W-:Y:S01]  /*8060*/  FMUL R88, R88, R154.reuse ;  /* 0x0000009a58587220 */ /* 0x080fe20000400000 */
[----:B------:R-:W-:Y:S01]  /*8070*/  LEA R8, P0, R166, UR4, 0x1 ;  /* 0x00000004a6087c11 */ /* 0x000fe2000f8008ff */
[----:B------:R-:W-:Y:S01]  /*8080*/  IMAD.SHL.U32 R7, R4, 0x10, RZ ;  /* 0x0000001004077824 */ /* 0x000fe200078e00ff */
[----:B------:R-:W-:Y:S01]  /*8090*/  ISETP.GT.AND P2, PT, R0, 0x1, P3 ;  /* 0x000000010000780c */ /* 0x000fe20001f44270 */
[-C--:B------:R-:W-:Y:S01]  /*80a0*/  FMUL R89, R89, R154.reuse ;  /* 0x0000009a59597220 */ /* 0x080fe20000400000 */
[----:B------:R-:W-:Y:S01]  /*80b0*/  LEA.HI.X R9, R166, UR5, R169, 0x1, P0 ;  /* 0x00000005a6097c11 */ /* 0x000fe200080f0ca9 */
[-C--:B------:R-:W-:Y:S01]  /*80c0*/  FMUL R90, R90, R154.reuse ;  /* 0x0000009a5a5a7220 */ /* 0x080fe20000400000 */
[----:B------:R-:W-:Y:S01]  /*80d0*/  ISETP.GT.AND P0, PT, R3, 0x8, PT ;  /* 0x000000080300780c */ /* 0x000fe20003f04270 */
[----:B------:R-:W-:Y:S01]  /*80e0*/  FMUL R91, R91, R154 ;  /* 0x0000009a5b5b7220 */ /* 0x000fe20000400000 */
[----:B------:R-:W-:Y:S01]  /*80f0*/  F2FP.BF16.F32.PACK_AB R88, RZ, R88 ;  /* 0x00000058ff58723e */ /* 0x000fe200000010ff */
[-C--:B------:R-:W-:Y:S01]  /*8100*/  FMUL R92, R92, R154.reuse ;  /* 0x0000009a5c5c7220 */ /* 0x080fe20000400000 */
[----:B------:R-:W-:Y:S01]  /*8110*/  ISETP.GT.AND P4, PT, R0, RZ, P0 ;  /* 0x000000ff0000720c */ /* 0x000fe20000784270 */
[----:B------:R-:W-:Y:S01]  /*8120*/  FMUL R93, R93, R154 ;  /* 0x0000009a5d5d7220 */ /* 0x000fe20000400000 */
[----:B------:R-:W-:Y:S01]  /*8130*/  SHF.L.U64.HI R6, R4, 0x4, R5 ;  /* 0x0000000404067819 */ /* 0x000fe20000010205 */
[----:B------:R-:W-:Y:S01]  /*8140*/  @P1 STG.E.U16 desc[UR36][R8.64], R88 ;  /* 0x0000005808001986 */ /* 0x000fe2000c101524 */
[----:B------:R-:W-:Y:S01]  /*8150*/  IADD3 R10, P5, R7, R8, RZ ;  /* 0x00000008070a7210 */ /* 0x000fe20007fbe0ff */
[-C--:B------:R-:W-:Y:S01]  /*8160*/  FMUL R94, R94, R154.reuse ;  /* 0x0000009a5e5e7220 */ /* 0x080fe20000400000 */
[----:B------:R-:W-:Y:S01]  /*8170*/  ISETP.GT.AND P1, PT, R0, 0x1, P0 ;  /* 0x000000010000780c */ /* 0x000fe20000724270 */
[----:B------:R-:W-:Y:S01]  /*8180*/  FMUL R95, R95, R154 ;  /* 0x0000009a5f5f7220 */ /* 0x000fe20000400000 */
[----:B------:R-:W-:Y:S01]  /*8190*/  F2FP.BF16.F32.PACK_AB R89, RZ, R89 ;  /* 0x00000059ff59723e */ /* 0x000fe200000010ff */
[----:B------:R-:W-:Y:S01]  /*81a0*/  IMAD.X R11, R6, 0x1, R9, P5 ;  /* 0x00000001060b7824 */ /* 0x000fe200028e0609 */
[----:B------:R-:W-:Y:S01]  /*81b0*/  F2FP.BF16.F32.PACK_AB R90, RZ, R90 ;  /* 0x0000005aff5a723e */ /* 0x000fe200000010ff */
[-C--:B------:R-:W-:Y:S01]  /*81c0*/  FMUL R96, R96, R154.reuse ;  /* 0x0000009a60607220 */ /* 0x080fe20000400000 */
[----:B------:R-:W-:Y:S01]  /*81d0*/  F2FP.BF16.F32.PACK_AB R91, RZ, R91 ;  /* 0x0000005bff5b723e */ /* 0x000fe200000010ff */
[----:B------:R-:W-:Y:S01]  /*81e0*/  @P2 STG.E.U16 desc[UR36][R8.64+0x2], R89 ;  /* 0x0000025908002986 */ /* 0x000fe2000c101524 */
[C---:B------:R-:W-:Y:S01]  /*81f0*/  ISETP.GT.AND P5, PT, R0.reuse, 0x9, P3 ;  /* 0x000000090000780c */ /* 0x040fe20001fa4270 */
[-C--:B------:R-:W-:Y:S01]  /*8200*/  FMUL R97, R97, R154.reuse ;  /* 0x0000009a61617220 */ /* 0x080fe20000400000 */
[C---:B------:R-:W-:Y:S01]  /*8210*/  ISETP.GT.AND P2, PT, R0.reuse, 0x8, P0 ;  /* 0x000000080000780c */ /* 0x040fe20000744270 */
[----:B------:R-:W-:Y:S01]  /*8220*/  @P4 STG.E.U16 desc[UR36][R10.64], R90 ;  /* 0x0000005a0a004986 */ /* 0x000fe2000c101524 */
[----:B------:R-:W-:Y:S01]  /*8230*/  ISETP.GT.AND P4, PT, R0, 0x8, P3 ;  /* 0x000000080000780c */ /* 0x000fe20001f84270 */
[----:B------:R-:W-:Y:S01]  /*8240*/  FMUL R98, R98, R154 ;  /* 0x0000009a62627220 */ /* 0x000fe20000400000 */
[----:B------:R-:W-:Y:S01]  /*8250*/  F2FP.BF16.F32.PACK_AB R92, RZ, R92 ;  /* 0x0000005cff5c723e */ /* 0x000fe200000010ff */
[----:B------:R-:W-:Y:S01]  /*8260*/  @P1 STG.E.U16 desc[UR36][R10.64+0x2], R91 ;  /* 0x0000025b0a001986 */ /* 0x000fe2000c101524 */
[----:B------:R-:W-:Y:S01]  /*8270*/  ISETP.GT.AND P1, PT, R0, 0x9, P0 ;  /* 0x000000090000780c */ /* 0x000fe20000724270 */
[-C--:B------:R-:W-:Y:S01]  /*8280*/  FMUL R99, R99, R154.reuse ;  /* 0x0000009a63637220 */ /* 0x080fe20000400000 */
[----:B------:R-:W-:Y:S01]  /*8290*/  F2FP.BF16.F32.PACK_AB R93, RZ, R93 ;  /* 0x0000005dff5d723e */ /* 0x000fe200000010ff */
[----:B------:R-:W-:Y:S01]  /*82a0*/  FMUL R100, R100, R154 ;  /* 0x0000009a64647220 */ /* 0x000fe20000400000 */
[----:B------:R-:W-:Y:S01]  /*82b0*/  F2FP.BF16.F32.PACK_AB R94, RZ, R94 ;  /* 0x0000005eff5e723e */ /* 0x000fe200000010ff */
[-C--:B------:R-:W-:Y:S01]  /*82c0*/  FMUL R101, R101, R154.reuse ;  /* 0x0000009a65657220 */ /* 0x080fe20000400000 */
[----:B------:R-:W-:Y:S01]  /*82d0*/  F2FP.BF16.F32.PACK_AB R95, RZ, R95 ;  /* 0x0000005fff5f723e */ /* 0x000fe200000010ff */
[----:B------:R-:W-:Y:S01]  /*82e0*/  FMUL R102, R102, R154 ;  /* 0x0000009a66667220 */ /* 0x000fe20000400000 */
[----:B------:R-:W-:Y:S01]  /*82f0*/  F2FP.BF16.F32.PACK_AB R96, RZ, R96 ;  /* 0x00000060ff60723e */ /* 0x000fe200000010ff */
[----:B------:R-:W-:Y:S01]  /*8300*/  @P4 STG.E.U16 desc[UR36][R8.64+0x10], R92 ;  /* 0x0000105c08004986 */ /* 0x000fe2000c101524 */
[C---:B------:R-:W-:Y:S01]  /*8310*/  ISETP.GT.AND P4, PT, R0.reuse, 0x10, P3 ;  /* 0x000000100000780c */ /* 0x040fe20001f84270 */
[-C--:B------:R-:W-:Y:S01]  /*8320*/  FMUL R103, R103, R154.reuse ;  /* 0x0000009a67677220 */ /* 0x080fe20000400000 */
[----:B------:R-:W-:Y:S01]  /*8330*/  F2FP.BF16.F32.PACK_AB R97, RZ, R97 ;  /* 0x00000061ff61723e */ /* 0x000fe200000010ff */
[----:B------:R-:W-:Y:S01]  /*8340*/  @P5 STG.E.U16 desc[UR36][R8.64+0x12], R93 ;  /* 0x0000125d08005986 */ /* 0x000fe2000c101524 */
[----:B------:R-:W-:Y:S01]  /*8350*/  ISETP.GT.AND P5, PT, R0, 0x11, P0 ;  /* 0x000000110000780c */ /* 0x000fe200007a4270 */
        /* <DEDUP_REMOVED lines=74> */
[-C--:B------:R-:W-:Y:S01]  /*8800*/  FMUL R125, R125, R154.reuse ;  /* 0x0000009a7d7d7220 */ /* 0x080fe20000400000 */
[----:B------:R-:W-:Y:S01]  /*8810*/  F2FP.BF16.F32.PACK_AB R119, RZ, R119 ;  /* 0x00000077ff77723e */ /* 0x000fe200000010ff */
[----:B------:R-:W-:Y:S01]  /*8820*/  FMUL R126, R126, R154 ;  /* 0x0000009a7e7e7220 */ /* 0x000fe20000400000 */
[----:B------:R-:W-:Y:S01]  /*8830*/  F2FP.BF16.F32.PACK_AB R120, RZ, R120 ;  /* 0x00000078ff78723e */ /* 0x000fe200000010ff */
        /* <DEDUP_REMOVED lines=64> */
[----:B------:R-:W-:Y:S01]  /*8c40*/  FMUL R145, R145, R154 ;  /* 0x0000009a91917220 */ /* 0x000fe20000400000 */
[----:B------:R-:W-:Y:S01]  /*8c50*/  F2FP.BF16.F32.PACK_AB R139, RZ, R139 ;  /* 0x0000008bff8b723e */ /* 0x000fe200000010ff */
[----:B------:R-:W-:Y:S01]  /*8c60*/  IMAD.SHL.U32 R21, R4, 0x100, RZ ;  /* 0x0000010004157824 */ /* 0x000fe200078e00ff */
[----:B------:R-:W-:Y:S01]  /*8c70*/  F2FP.BF16.F32.PACK_AB R140, RZ, R140 ;  /* 0x0000008cff8c723e */ /* 0x000fe200000010ff */
[----:B------:R-:W-:Y:S01]  /*8c80*/  @P1 STG.E.U16 desc[UR36][R8.64+0x90], R124 ;  /* 0x0000907c08001986 */ /* 0x000fe2000c101524 */
[----:B------:R-:W-:Y:S01]  /*8c90*/  ISETP.GT.AND P1, PT, R0, 0x50, P3 ;  /* 0x000000500000780c */ /* 0x000fe20001f24270 */
[-C--:B------:R-:W-:Y:S01]  /*8ca0*/  FMUL R146, R146, R154.reuse ;  /* 0x0000009a92927220 */ /* 0x080fe20000400000 */
[----:B------:R-:W-:Y:S01]  /*8cb0*/  F2FP.BF16.F32.PACK_AB R141, RZ, R141 ;  /* 0x0000008dff8d723e */ /* 0x000fe200000010ff */
[----:B------:R-:W-:Y:S01]  /*8cc0*/  @P2 STG.E.U16 desc[UR36][R8.64+0x92], R125 ;  /* 0x0000927d08002986 */ /* 0x000fe2000c101524 */
[C---:B------:R-:W-:Y:S01]  /*8cd0*/  ISETP.GT.AND P2, PT, R0.reuse, 0x51, P3 ;  /* 0x000000510000780c */ /* 0x040fe20001f44270 */
[----:B------:R-:W-:Y:S01]  /*8ce0*/  FMUL R147, R147, R154 ;  /* 0x0000009a93937220 */ /* 0x000fe20000400000 */
        /* <DEDUP_REMOVED lines=12> */
[----:B------:R-:W-:Y:S01]  /*8db0*/  SHF.L.U64.HI R15, R4, 0x8, R5 ;  /* 0x00000008040f7819 */ /* 0x000fe20000010205 */
[----:B------:R-:W-:Y:S01]  /*8dc0*/  @P2 STG.E.U16 desc[UR36][R8.64+0xa2], R129 ;  /* 0x0000a28108002986 */ /* 0x000fe2000c101524 */
[C---:B------:R-:W-:Y:S01]  /*8dd0*/  ISETP.GT.AND P2, PT, R0.reuse, 0x59, P3 ;  /* 0x000000590000780c */ /* 0x040fe20001f44270 */
        /* <DEDUP_REMOVED lines=56> */
[----:B------:R-:W-:Y:S01]  /*9160*/  FMUL R39, R39, R154 ;  /* 0x0000009a27277220 */ /* 0x000fe20000400000 */
[----:B------:R-:W-:Y:S01]  /*9170*/  F2FP.BF16.F32.PACK_AB R33, RZ, R33 ;  /* 0x00000021ff21723e */ /* 0x000fe200000010ff */
[----:B------:R-:W-:Y:S01]  /*9180*/  @P2 STG.E.U16 desc[UR36][R10.64+0xd0], R142 ;  /* 0x0000d08e0a002986 */ /* 0x000fe2000c101524 */
[----:B------:R-:W-:Y:S01]  /*9190*/  F2FP.BF16.F32.PACK_AB R34, RZ, R34 ;  /* 0x00000022ff22723e */ /* 0x000fe200000010ff */
[-C--:B------:R-:W-:Y:S01]  /*91a0*/  FMUL R40, R40, R154.reuse ;  /* 0x0000009a28287220 */ /* 0x080fe20000400000 */
[----:B------:R-:W-:Y:S01]  /*91b0*/  F2FP.BF16.F32.PACK_AB R35, RZ, R35 ;  /* 0x00000023ff23723e */ /* 0x000fe200000010ff */
[----:B------:R-:W-:Y:S01]  /*91c0*/  FMUL R41, R41, R154 ;  /* 0x0000009a29297220 */ /* 0x000fe20000400000 */
[----:B------:R-:W-:Y:S01]  /*91d0*/  F2FP.BF16.F32.PACK_AB R36, RZ, R36 ;  /* 0x00000024ff24723e */ /* 0x000fe200000010ff */
[----:B------:R-:W-:Y:S01]  /*91e0*/  @P4 STG.E.U16 desc[UR36][R10.64+0xd2], R143 ;  /* 0x0000d28f0a004986 */ /* 0x000fe2000c101524 */
[----:B------:R-:W-:Y:S01]  /*91f0*/  ISETP.GT.AND P4, PT, R0, 0x71, P0 ;  /* 0x000000710000780c */ /* 0x000fe20000784270 */
[----:B------:R-:W-:Y:S01]  /*9200*/  FMUL R42, R42, R154 ;  /* 0x0000009a2a2a7220 */ /* 0x000fe20000400000 */
[----:B------:R-:W-:Y:S01]  /*9210*/  F2FP.BF16.F32.PACK_AB R37, RZ, R37 ;  /* 0x00000025ff25723e */ /* 0x000fe200000010ff */
[----:B------:R-:W-:Y:S01]  /*9220*/  @P5 STG.E.U16 desc[UR36][R8.64+0xe0], R144 ;  /* 0x0000e09008005986 */ /* 0x000fe2000c101524 */
[----:B------:R-:W-:Y:S01]  /*9230*/  ISETP.GT.AND P5, PT, R0, 0x70, P0 ;  /* 0x000000700000780c */ /* 0x000fe200007a4270 */
[----:B------:R-:W-:Y:S01]  /*9240*/  @P1 IMAD.MOV.U32 R4, RZ, RZ, R8 ;  /* 0x000000ffff041224 */ /* 0x000fe200078e0008 */
[----:B------:R-:W-:Y:S01]  /*9250*/  F2FP.BF16.F32.PACK_AB R38, RZ, R38 ;  /* 0x00000026ff26723e */ /* 0x000fe200000010ff */
[----:B------:R-:W-:Y:S01]  /*9260*/  @P1 IMAD.MOV.U32 R5, RZ, RZ, R9 ;  /* 0x000000ffff051224 */ /* 0x000fe200078e0009 */
[----:B------:R-:W-:Y:S01]  /*9270*/  F2FP.BF16.F32.PACK_AB R39, RZ, R39 ;  /* 0x00000027ff27723e */ /* 0x000fe200000010ff */
[----:B------:R-:W-:Y:S01]  /*9280*/  FMUL R43, R43, R154 ;  /* 0x0000009a2b2b7220 */ /* 0x000fe20000400000 */
[----:B------:R-:W-:Y:S01]  /*9290*/  F2FP.BF16.F32.PACK_AB R40, RZ, R40 ;  /* 0x00000028ff28723e */ /* 0x000fe200000010ff */
[----:B------:R-:W-:Y:S01]  /*92a0*/  FMUL R44, R44, R154 ;  /* 0x0000009a2c2c7220 */ /* 0x000fe20000400000 */
[----:B------:R0:W-:Y:S01]  /*92b0*/  @P1 STG.E.U16 desc[UR36][R4.64+0xe2], R145 ;  /* 0x0000e29104001986 */ /* 0x0001e2000c101524 */
[----:B------:R-:W-:Y:S01]  /*92c0*/  IADD3 R12, P1, P2, R7, R8, R21 ;  /* 0x00000008070c7210 */ /* 0x000fe20007a3e015 */
[-C--:B------:R-:W-:Y:S01]  /*92d0*/  FMUL R45, R45, R154.reuse ;  /* 0x0000009a2d2d7220 */ /* 0x080fe20000400000 */
[----:B------:R-:W-:Y:S01]  /*92e0*/  F2FP.BF16.F32.PACK_AB R41, RZ, R41 ;  /* 0x00000029ff29723e */ /* 0x000fe200000010ff */
[-C--:B------:R-:W-:Y:S01]  /*92f0*/  FMUL R46, R46, R154.reuse ;  /* 0x0000009a2e2e7220 */ /* 0x080fe20000400000 */
[----:B------:R-:W-:Y:S01]  /*9300*/  IADD3.X R13, R6, R9, R15, P1, P2 ;  /* 0x00000009060d7210 */ /* 0x000fe20000fe440f */
[-C--:B------:R-:W-:Y:S01]  /*9310*/  FMUL R47, R47, R154.reuse ;  /* 0x0000009a2f2f7220 */ /* 0x080fe20000400000 */
[C---:B------:R-:W-:Y:S01]  /*9320*/  ISETP.GT.AND P1, PT, R3.reuse, 0x80, PT ;  /* 0x000000800300780c */ /* 0x040fe20003f24270 */
[-C--:B------:R-:W-:Y:S01]  /*9330*/  FMUL R48, R48, R154.reuse ;  /* 0x0000009a30307220 */ /* 0x080fe20000400000 */
[----:B------:R-:W-:Y:S01]  /*9340*/  ISETP.GT.AND P2, PT, R3, 0x88, PT ;  /* 0x000000880300780c */ /* 0x000fe20003f44270 */
[----:B------:R-:W-:Y:S01]  /*9350*/  FMUL R49, R49, R154 ;  /* 0x0000009a31317220 */ /* 0x000fe20000400000 */
[----:B------:R-:W-:Y:S01]  /*9360*/  F2FP.BF16.F32.PACK_AB R42, RZ, R42 ;  /* 0x0000002aff2a723e */ /* 0x000fe200000010ff */
[----:B0-----:R-:W-:Y:S01]  /*9370*/  @P5 IMAD.MOV.U32 R5, RZ, RZ, R11 ;  /* 0x000000ffff055224 */ /* 0x001fe200078e000b */
[----:B------:R-:W-:Y:S01]  /*9380*/  @P5 MOV R4, R10 ;  /* 0x0000000a00045202 */ /* 0x000fe20000000f00 */
[-C--:B------:R-:W-:Y:S01]  /*9390*/  FMUL R50, R50, R154.reuse ;  /* 0x0000009a32327220 */ /* 0x080fe20000400000 */
[----:B------:R-:W-:Y:S01]  /*93a0*/  F2FP.BF16.F32.PACK_AB R43, RZ, R43 ;  /* 0x0000002bff2b723e */ /* 0x000fe200000010ff */
[----:B------:R-:W-:Y:S01]  /*93b0*/  FMUL R51, R51, R154 ;  /* 0x0000009a33337220 */ /* 0x000fe20000400000 */
[----:B------:R-:W-:Y:S01]  /*93c0*/  F2FP.BF16.F32.PACK_AB R44, RZ, R44 ;  /* 0x0000002cff2c723e */ /* 0x000fe200000010ff */
[----:B------:R0:W-:Y:S01]  /*93d0*/  @P5 STG.E.U16 desc[UR36][R4.64+0xe0], R146 ;  /* 0x0000e09204005986 */ /* 0x0001e2000c101524 */
[----:B------:R-:W-:Y:S01]  /*93e0*/  ISETP.GT.AND P5, PT, R0, 0x78, P3 ;  /* 0x000000780000780c */ /* 0x000fe20001fa4270 */
[-C--:B------:R-:W-:Y:S01]  /*93f0*/  FMUL R52, R52, R154.reuse ;  /* 0x0000009a34347220 */ /* 0x080fe20000400000 */
[C---:B------:R-:W-:Y:S01]  /*9400*/  ISETP.GT.AND P3, PT, R0.reuse, 0x79, P3 ;  /* 0x000000790000780c */ /* 0x040fe20001f64270 */
[----:B------:R-:W-:Y:S01]  /*9410*/  @P4 STG.E.U16 desc[UR36][R10.64+0xe2], R147 ;  /* 0x0000e2930a004986 */ /* 0x000fe2000c101524 */
[C---:B------:R-:W-:Y:S01]  /*9420*/  ISETP.GT.AND P4, PT, R0.reuse, 0x78, P0 ;  /* 0x000000780000780c */ /* 0x040fe20000784270 */
[-C--:B------:R-:W-:Y:S01]  /*9430*/  FMUL R53, R53, R154.reuse ;  /* 0x0000009a35357220 */ /* 0x080fe20000400000 */
[----:B------:R-:W-:Y:S01]  /*9440*/  ISETP.GT.AND P0, PT, R0, 0x79, P0 ;  /* 0x000000790000780c */ /* 0x000fe20000704270 */
[-C--:B------:R-:W-:Y:S01]  /*9450*/  FMUL R54, R54, R154.reuse ;  /* 0x0000009a36367220 */ /* 0x080fe20000400000 */
[----:B------:R-:W-:Y:S01]  /*9460*/  F2FP.BF16.F32.PACK_AB R45, RZ, R45 ;  /* 0x0000002dff2d723e */ /* 0x000fe200000010ff */
[----:B------:R-:W-:Y:S01]  /*9470*/  FMUL R55, R55, R154 ;  /* 0x0000009a37377220 */ /* 0x000fe20000400000 */
[----:B------:R-:W-:Y:S01]  /*9480*/  F2FP.BF16.F32.PACK_AB R46, RZ, R46 ;  /* 0x0000002eff2e723e */ /* 0x000fe200000010ff */
[----:B------:R-:W-:Y:S01]  /*9490*/  FMUL R56, R56, R154 ;  /* 0x0000009a38387220 */ /* 0x000fe20000400000 */
[----:B------:R-:W-:Y:S01]  /*94a0*/  F2FP.BF16.F32.PACK_AB R47, RZ, R47 ;  /* 0x0000002fff2f723e */ /* 0x000fe200000010ff */
[----:B------:R-:W-:Y:S01]  /*94b0*/  @P5 STG.E.U16 desc[UR36][R8.64+0xf0], R148 ;  /* 0x0000f09408005986 */ /* 0x000fe2000c101524 */
[----:B0-----:R-:W-:Y:S01]  /*94c0*/  IADD3 R4, P5, R21, R8, RZ ;  /* 0x0000000815047210 */ /* 0x001fe20007fbe0ff */
[----:B------:R-:W-:Y:S01]  /*94d0*/  FMUL R57, R57, R154 ;  /* 0x0000009a39397220 */ /* 0x000fe20000400000 */
[----:B------:R-:W-:Y:S01]  /*94e0*/  F2FP.BF16.F32.PACK_AB R48, RZ, R48 ;  /* 0x00000030ff30723e */ /* 0x000fe200000010ff */
[----:B------:R0:W-:Y:S01]  /*94f0*/  @P3 STG.E.U16 desc[UR36][R8.64+0xf2], R149 ;  /* 0x0000f29508003986 */ /* 0x0001e2000c101524 */
[C---:B------:R-:W-:Y:S01]  /*9500*/  ISETP.GT.AND P3, PT, R0.reuse, RZ, P1 ;  /* 0x000000ff0000720c */ /* 0x040fe20000f64270 */
[----:B------:R-:W-:Y:S01]  /*9510*/  IMAD.X R5, R15, 0x1, R9, P5 ;  /* 0x000000010f057824 */ /* 0x000fe200028e0609 */
[C---:B------:R-:W-:Y:S01]  /*9520*/  ISETP.GT.AND P5, PT, R0.reuse, RZ, P2 ;  /* 0x000000ff0000720c */ /* 0x040fe200017a4270 */
        /* <DEDUP_REMOVED lines=14> */
[----:B------:R-:W-:Y:S01]  /*9610*/  @P4 STG.E.U16 desc[UR36][R4.64+0x2], R25 ;  /* 0x0000021904004986 */ /* 0x000fe2000c101524 */
[----:B------:R-:W-:Y:S01]  /*9620*/  IADD3 R14, P4, R7, R4, RZ ;  /* 0x00000004070e7210 */ /* 0x000fe20007f9e0ff */
[--C-:B------:R-:W-:Y:S01]  /*9630*/  IMAD.X R9, R6, 0x1, R5.reuse, P3 ;  /* 0x0000000106097824 */ /* 0x100fe200018e0605 */
[----:B------:R-:W-:Y:S01]  /*9640*/  ISETP.GT.AND P3, PT, R0, 0x9, P2 ;  /* 0x000000090000780c */ /* 0x000fe20001764270 */
[-C--:B------:R-:W-:Y:S01]  /*9650*/  FMUL R62, R62, R154.reuse ;  /* 0x0000009a3e3e7220 */ /* 0x080fe20000400000 */
[----:B------:R-:W-:Y:S01]  /*9660*/  F2FP.BF16.F32.PACK_AB R53, RZ, R53 ;  /* 0x00000035ff35723e */ /* 0x000fe200000010ff */
[----:B------:R-:W-:Y:S01]  /*9670*/  IMAD.X R15, R6, 0x1, R5, P4 ;  /* 0x00000001060f7824 */ /* 0x000fe200020e0605 */
[----:B------:R-:W-:Y:S01]  /*9680*/  ISETP.GT.AND P4, PT, R0, 0x8, P1 ;  /* 0x000000080000780c */ /* 0x000fe20000f84270 */
[----:B------:R-:W-:Y:S01]  /*9690*/  FMUL R63, R63, R154 ;  /* 0x0000009a3f3f7220 */ /* 0x000fe20000400000 */
[----:B------:R-:W-:Y:S01]  /*96a0*/  F2FP.BF16.F32.PACK_AB R54, RZ, R54 ;  /* 0x00000036ff36723e */ /* 0x000fe200000010ff */
[-C--:B------:R-:W-:Y:S01]  /*96b0*/  FMUL R64, R64, R154.reuse ;  /* 0x0000009a40407220 */ /* 0x080fe20000400000 */
        /* <DEDUP_REMOVED lines=9> */
[----:B------:R-:W-:Y:S01]  /*9750*/  @P4 STG.E.U16 desc[UR36][R4.64+0x10], R28 ;  /* 0x0000101c04004986 */ /* 0x000fe2000c101524 */
[----:B------:R-:W-:Y:S01]  /*9760*/  ISETP.GT.AND P4, PT, R0, 0x10, P1 ;  /* 0x000000100000780c */ /* 0x000fe20000f84270 */
[-C--:B------:R-:W-:Y:S01]  /*9770*/  FMUL R68, R68, R154.reuse ;  /* 0x0000009a44447220 */ /* 0x080fe20000400000 */
[----:B------:R-:W-:Y:S01]  /*9780*/  F2FP.BF16.F32.PACK_AB R57, RZ, R57 ;  /* 0x00000039ff39723e */ /* 0x000fe200000010ff */
[-C--:B------:R-:W-:Y:S01]  /*9790*/  FMUL R69, R69, R154.reuse ;  /* 0x0000009a45457220 */ /* 0x080fe20000400000 */
        /* <DEDUP_REMOVED lines=14> */
[----:B------:R-:W-:Y:S01]  /*9880*/  FMUL R73, R73, R154 ;  /* 0x0000009a49497220 */ /* 0x000fe20000400000 */
[----:B------:R-:W-:Y:S01]  /*9890*/  F2FP.BF16.F32.PACK_AB R61, RZ, R61 ;  /* 0x0000003dff3d723e */ /* 0x000fe200000010ff */
[----:B------:R-:W-:Y:S01]  /*98a0*/  @P5 STG.E.U16 desc[UR36][R4.64+0x22], R33 ;  /* 0x0000222104005986 */ /* 0x000fe2000c101524 */
[----:B------:R-:W-:Y:S01]  /*98b0*/  ISETP.GT.AND P5, PT, R0, 0x19, P1 ;  /* 0x000000190000780c */ /* 0x000fe20000fa4270 */
[--C-:B------:R-:W-:Y:S01]  /*98c0*/  @P0 IMAD.MOV.U32 R6, RZ, RZ, R12.reuse ;  /* 0x000000ffff060224 */ /* 0x100fe200078e000c */
[----:B------:R-:W-:Y:S01]  /*98d0*/  F2FP.BF16.F32.PACK_AB R62, RZ, R62 ;  /* 0x0000003eff3e723e */ /* 0x000fe200000010ff */
[--C-:B------:R-:W-:Y:S01]  /*98e0*/  @P0 IMAD.MOV.U32 R7, RZ, RZ, R13.reuse ;  /* 0x000000ffff070224 */ /* 0x100fe200078e000d */
[----:B------:R-:W-:Y:S01]  /*98f0*/  F2FP.BF16.F32.PACK_AB R63, RZ, R63 ;  /* 0x0000003fff3f723e */ /* 0x000fe200000010ff */
[----:B------:R-:W-:Y:S01]  /*9900*/  FMUL R74, R74, R154 ;  /* 0x0000009a4a4a7220 */ /* 0x000fe20000400000 */
[----:B------:R-:W-:Y:S01]  /*9910*/  F2FP.BF16.F32.PACK_AB R64, RZ, R64 ;  /* 0x00000040ff40723e */ /* 0x000fe200000010ff */
[-C--:B------:R-:W-:Y:S01]  /*9920*/  FMUL R75, R75, R154.reuse ;  /* 0x0000009a4b4b7220 */ /* 0x080fe20000400000 */
[----:B------:R0:W-:Y:S01]  /*9930*/  @P0 STG.E.U16 desc[UR36][R6.64+0x20], R34 ;  /* 0x0000202206000986 */ /* 0x0001e2000c101524 */
        /* <DEDUP_REMOVED lines=9> */
[----:B------:R-:W-:Y:S01]  /*99d0*/  FMUL R80, R80, R154 ;  /* 0x0000009a50507220 */ /* 0x000fe20000400000 */
[----:B------:R-:W-:Y:S01]  /*99e0*/  F2FP.BF16.F32.PACK_AB R69, RZ, R69 ;  /* 0x00000045ff45723e */ /* 0x000fe200000010ff */
[----:B0-----:R-:W-:Y:S01]  /*99f0*/  @P3 IMAD.MOV.U32 R6, RZ, RZ, R12 ;  /* 0x000000ffff063224 */ /* 0x001fe200078e000c */
[----:B------:R-:W-:Y:S01]  /*9a00*/  F2FP.BF16.F32.PACK_AB R70, RZ, R70 ;  /* 0x00000046ff46723e */ /* 0x000fe200000010ff */
[--C-:B------:R-:W-:Y:S01]  /*9a10*/  @P3 IMAD.MOV.U32 R7, RZ, RZ, R13.reuse ;  /* 0x000000ffff073224 */ /* 0x100fe200078e000d */
[----:B------:R-:W-:Y:S01]  /*9a20*/  F2FP.BF16.F32.PACK_AB R71, RZ, R71 ;  /* 0x00000047ff47723e */ /* 0x000fe200000010ff */
[----:B------:R-:W-:Y:S01]  /*9a30*/  FMUL R81, R81, R154 ;  /* 0x0000009a51517220 */ /* 0x000fe20000400000 */
[----:B------:R-:W-:Y:S01]  /*9a40*/  F2FP.BF16.F32.PACK_AB R72, RZ, R72 ;  /* 0x00000048ff48723e */ /* 0x000fe200000010ff */
[-C--:B------:R-:W-:Y:S01]  /*9a50*/  FMUL R82, R82, R154.reuse ;  /* 0x0000009a52527220 */ /* 0x080fe20000400000 */
[----:B------:R0:W-:Y:S01]  /*9a60*/  @P3 STG.E.U16 desc[UR36][R6.64+0x22], R35 ;  /* 0x0000222306003986 */ /* 0x0001e2000c101524 */
        /* <DEDUP_REMOVED lines=11> */
[----:B0-----:R-:W-:Y:S01]  /*9b20*/  @P0 IMAD.MOV.U32 R7, RZ, RZ, R13 ;  /* 0x000000ffff070224 */ /* 0x001fe200078e000d */
[----:B------:R-:W-:Y:S01]  /*9b30*/  @P0 MOV R6, R12 ;  /* 0x0000000c00060202 */ /* 0x000fe20000000f00 */
[----:B------:R-:W-:Y:S01]  /*9b40*/  FMUL R86, R86, R154 ;  /* 0x0000009a56567220 */ /* 0x000fe20000400000 */
[----:B------:R-:W-:Y:S01]  /*9b50*/  F2FP.BF16.F32.PACK_AB R76, RZ, R76 ;  /* 0x0000004cff4c723e */ /* 0x000fe200000010ff */
[----:B------:R-:W-:Y:S01]  /*9b60*/  FMUL R87, R87, R154 ;  /* 0x0000009a57577220 */ /* 0x000fe20000400000 */
[----:B------:R-:W-:Y:S01]  /*9b70*/  F2FP.BF16.F32.PACK_AB R77, RZ, R77 ;  /* 0x0000004dff4d723e */ /* 0x000fe200000010ff */
[----:B------:R0:W-:Y:S01]  /*9b80*/  @P0 STG.E.U16 desc[UR36][R6.64+0x30], R38 ;  /* 0x0000302606000986 */ /* 0x0001e2000c101524 */
[----:B------:R-:W-:-:S02]  /*9b90*/  ISETP.GT.AND P0, PT, R0, 0x20, P2 ;  /* 0x000000200000780c */ /* 0x000fc40001704270 */
[----:B------:R-:W-:Y:S02]  /*9ba0*/  F2FP.BF16.F32.PACK_AB R78, RZ, R78 ;  /* 0x0000004eff4e723e */ /* 0x000fe400000010ff */
[----:B------:R-:W-:Y:S02]  /*9bb0*/  F2FP.BF16.F32.PACK_AB R79, RZ, R79 ;  /* 0x0000004fff4f723e */ /* 0x000fe400000010ff */
[----:B------:R-:W-:Y:S02]  /*9bc0*/  F2FP.BF16.F32.PACK_AB R80, RZ, R80 ;  /* 0x00000050ff50723e */ /* 0x000fe400000010ff */
[----:B------:R-:W-:Y:S02]  /*9bd0*/  F2FP.BF16.F32.PACK_AB R81, RZ, R81 ;  /* 0x00000051ff51723e */ /* 0x000fe400000010ff */
[----:B------:R-:W-:Y:S01]  /*9be0*/  F2FP.BF16.F32.PACK_AB R82, RZ, R82 ;  /* 0x00000052ff52723e */ /* 0x000fe200000010ff */
[----:B0-----:R-:W-:Y:S01]  /*9bf0*/  @P3 IMAD.MOV.U32 R6, RZ, RZ, R12 ;  /* 0x000000ffff063224 */ /* 0x001fe200078e000c */
[----:B------:R-:W-:Y:S01]  /*9c00*/  F2FP.BF16.F32.PACK_AB R83, RZ, R83 ;  /* 0x00000053ff53723e */ /* 0x000fe200000010ff */
[----:B------:R-:W-:Y:S01]  /*9c10*/  @P3 IMAD.MOV.U32 R7, RZ, RZ, R13 ;  /* 0x000000ffff073224 */ /* 0x000fe200078e000d */
[----:B------:R-:W-:-:S02]  /*9c20*/  F2FP.BF16.F32.PACK_AB R84, RZ, R84 ;  /* 0x00000054ff54723e */ /* 0x000fc400000010ff */
[----:B------:R-:W-:Y:S02]  /*9c30*/  F2FP.BF16.F32.PACK_AB R85, RZ, R85 ;  /* 0x00000055ff55723e */ /* 0x000fe400000010ff */
[----:B------:R0:W-:Y:S01]  /*9c40*/  @P3 STG.E.U16 desc[UR36][R6.64+0x32], R39 ;  /* 0x0000322706003986 */ /* 0x0001e2000c101524 */
[C---:B------:R-:W-:Y:S02]  /*9c50*/  ISETP.GT.AND P3, PT, R0.reuse, 0x21, P2 ;  /* 0x000000210000780c */ /* 0x040fe40001764270 */
[----:B------:R-:W-:Y:S01]  /*9c60*/  F2FP.BF16.F32.PACK_AB R86, RZ, R86 ;  /* 0x00000056ff56723e */ /* 0x000fe200000010ff */
[----:B------:R-:W-:Y:S01]  /*9c70*/  @P4 STG.E.U16 desc[UR36][R4.64+0x40], R40 ;  /* 0x0000402804004986 */ /* 0x000fe2000c101524 */
[C---:B------:R-:W-:Y:S02]  /*9c80*/  ISETP.GT.AND P4, PT, R0.reuse, 0x28, P1 ;  /* 0x000000280000780c */ /* 0x040fe40000f84270 */
[----:B------:R-:W-:Y:S01]  /*9c90*/  F2FP.BF16.F32.PACK_AB R87, RZ, R87 ;  /* 0x00000057ff57723e */ /* 0x000fe200000010ff */
[----:B------:R-:W-:Y:S01]  /*9ca0*/  @P5 STG.E.U16 desc[UR36][R4.64+0x42], R41 ;  /* 0x0000422904005986 */ /* 0x000fe2000c101524 */
[----:B------:R-:W-:Y:S01]  /*9cb0*/  ISETP.GT.AND P5, PT, R0, 0x29, P1 ;  /* 0x000000290000780c */ /* 0x000fe20000fa4270 */
[----:B0-----:R-:W-:-:S02]  /*9cc0*/  @P0 IMAD.MOV.U32 R6, RZ, RZ, R12 ;  /* 0x000000ffff060224 */ /* 0x001fc400078e000c */
[----:B------:R-:W-:-:S05]  /*9cd0*/  @P0 IMAD.MOV.U32 R7, RZ, RZ, R13 ;  /* 0x000000ffff070224 */ /* 0x000fca00078e000d */
[----:B------:R0:W-:Y:S01]  /*9ce0*/  @P0 STG.E.U16 desc[UR36][R6.64+0x40], R42 ;  /* 0x0000402a06000986 */ /* 0x0001e2000c101524 */
[----:B------:R-:W-:Y:S01]  /*9cf0*/  ISETP.GT.AND P0, PT, R0, 0x28, P2 ;  /* 0x000000280000780c */ /* 0x000fe20001704270 */
[----:B0-----:R-:W-:Y:S02]  /*9d00*/  @P3 IMAD.MOV.U32 R6, RZ, RZ, R12 ;  /* 0x000000ffff063224 */ /* 0x001fe400078e000c */
[----:B------:R-:W-:-:S05]  /*9d10*/  @P3 IMAD.MOV.U32 R7, RZ, RZ, R13 ;  /* 0x000000ffff073224 */ /* 0x000fca00078e000d */
[----:B------:R0:W-:Y:S01]  /*9d20*/  @P3 STG.E.U16 desc[UR36][R6.64+0x42], R43 ;  /* 0x0000422b06003986 */ /* 0x0001e2000c101524 */
[----:B------:R-:W-:-:S03]  /*9d30*/  ISETP.GT.AND P3, PT, R0, 0x29, P2 ;  /* 0x000000290000780c */ /* 0x000fc60001764270 */
[----:B------:R-:W-:Y:S01]  /*9d40*/  @P4 STG.E.U16 desc[UR36][R4.64+0x50], R44 ;  /* 0x0000502c04004986 */ /* 0x000fe2000c101524 */
[----:B------:R-:W-:-:S03]  /*9d50*/  ISETP.GT.AND P4, PT, R0, 0x30, P1 ;  /* 0x000000300000780c */ /* 0x000fc60000f84270 */
[----:B------:R-:W-:Y:S01]  /*9d60*/  @P5 STG.E.U16 desc[UR36][R4.64+0x52], R45 ;  /* 0x0000522d04005986 */ /* 0x000fe2000c101524 */
[----:B------:R-:W-:Y:S01]  /*9d70*/  ISETP.GT.AND P5, PT, R0, 0x31, P1 ;  /* 0x000000310000780c */ /* 0x000fe20000fa4270 */
[----:B0-----:R-:W-:Y:S01]  /*9d80*/  @P0 IMAD.MOV.U32 R6, RZ, RZ, R12 ;  /* 0x000000ffff060224 */ /* 0x001fe200078e000c */
[----:B------:R-:W-:-:S05]  /*9d90*/  @P0 MOV R7, R13 ;  /* 0x0000000d00070202 */ /* 0x000fca0000000f00 */
        /* <DEDUP_REMOVED lines=10> */
[----:B0-----:R-:W-:Y:S02]  /*9e40*/  @P0 IMAD.MOV.U32 R6, RZ, RZ, R12 ;  /* 0x000000ffff060224 */ /* 0x001fe400078e000c */
        /* <DEDUP_REMOVED lines=14> */
[----:B------:R-:W-:Y:S02]  /*9f30*/  ISETP.GT.AND P0, PT, R0, 0x40, P2 ;  /* 0x000000400000780c */ /* 0x000fe40001704270 */
[----:B0-----:R-:W-:Y:S01]  /*9f40*/  @P3 MOV R6, R12 ;  /* 0x0000000c00063202 */ /* 0x001fe20000000f00 */
        /* <DEDUP_REMOVED lines=23> */
[----:B0-----:R-:W-:Y:S01]  /*a0c0*/  @P3 IMAD.MOV.U32 R6, RZ, RZ, R12 ;  /* 0x000000ffff063224 */ /* 0x001fe200078e000c */
[----:B------:R-:W-:-:S05]  /*a0d0*/  @P3 MOV R7, R13 ;  /* 0x0000000d00073202 */ /* 0x000fca0000000f00 */
        /* <DEDUP_REMOVED lines=29> */
[----:B------:R-:W-:Y:S02]  /*a2b0*/  ISETP.GT.AND P5, PT, R0, 0x69, P1 ;  /* 0x000000690000780c */ /* 0x000fe40000fa4270 */
[----:B0-----:R-:W-:Y:S01]  /*a2c0*/  @P0 MOV R6, R12 ;  /* 0x0000000c00060202 */ /* 0x001fe20000000f00 */
        /* <DEDUP_REMOVED lines=18> */
[C---:B------:R-:W-:Y:S02]  /*a3f0*/  ISETP.GT.AND P3, PT, R0.reuse, 0x78, P1 ;  /* 0x000000780000780c */ /* 0x040fe40000f64270 */
[C---:B------:R-:W-:Y:S01]  /*a400*/  ISETP.GT.AND P1, PT, R0.reuse, 0x79, P1 ;  /* 0x000000790000780c */ /* 0x040fe20000f24270 */
[----:B------:R-:W-:Y:S01]  /*a410*/  @P4 STG.E.U16 desc[UR36][R4.64+0xe0], R80 ;  /* 0x0000e05004004986 */ /* 0x000fe2000c101524 */
[----:B------:R-:W-:-:S03]  /*a420*/  ISETP.GT.AND P4, PT, R0, 0x71, P2 ;  /* 0x000000710000780c */ /* 0x000fc60001784270 */
[----:B------:R-:W-:Y:S01]  /*a430*/  @P5 STG.E.U16 desc[UR36][R4.64+0xe2], R81 ;  /* 0x0000e25104005986 */ /* 0x000fe2000c101524 */
[C---:B------:R-:W-:Y:S02]  /*a440*/  ISETP.GT.AND P5, PT, R0.reuse, 0x78, P2 ;  /* 0x000000780000780c */ /* 0x040fe400017a4270 */
[----:B------:R-:W-:Y:S01]  /*a450*/  ISETP.GT.AND P2, PT, R0, 0x79, P2 ;  /* 0x000000790000780c */ /* 0x000fe20001744270 */
[----:B0-----:R-:W-:Y:S01]  /*a460*/  @P0 IMAD.MOV.U32 R6, RZ, RZ, R12 ;  /* 0x000000ffff060224 */ /* 0x001fe200078e000c */
[----:B------:R-:W-:-:S05]  /*a470*/  @P0 MOV R7, R13 ;  /* 0x0000000d00070202 */ /* 0x000fca0000000f00 */
[----:B------:R0:W-:Y:S02]  /*a480*/  @P0 STG.E.U16 desc[UR36][R6.64+0xe0], R82 ;  /* 0x0000e05206000986 */ /* 0x0001e4000c101524 */
[----:B0-----:R-:W-:Y:S02]  /*a490*/  @P4 IMAD.MOV.U32 R6, RZ, RZ, R12 ;  /* 0x000000ffff064224 */ /* 0x001fe400078e000c */
[----:B------:R-:W-:-:S05]  /*a4a0*/  @P4 IMAD.MOV.U32 R7, RZ, RZ, R13 ;  /* 0x000000ffff074224 */ /* 0x000fca00078e000d */
[----:B------:R-:W-:Y:S04]  /*a4b0*/  @P4 STG.E.U16 desc[UR36][R6.64+0xe2], R83 ;  /* 0x0000e25306004986 */ /* 0x000fe8000c101524 */
[----:B------:R-:W-:Y:S04]  /*a4c0*/  @P3 STG.E.U16 desc[UR36][R4.64+0xf0], R84 ;  /* 0x0000f05404003986 */ /* 0x000fe8000c101524 */
[----:B------:R0:W-:Y:S02]  /*a4d0*/  @P1 STG.E.U16 desc[UR36][R4.64+0xf2], R85 ;  /* 0x0000f25504001986 */ /* 0x0001e4000c101524 */
[----:B0-----:R-:W-:-:S02]  /*a4e0*/  @P5 IMAD.MOV.U32 R4, RZ, RZ, R12 ;  /* 0x000000ffff045224 */ /* 0x001fc400078e000c */
[----:B------:R-:W-:-:S05]  /*a4f0*/  @P5 IMAD.MOV.U32 R5, RZ, RZ, R13 ;  /* 0x000000ffff055224 */ /* 0x000fca00078e000d */
[----:B------:R0:W-:Y:S04]  /*a500*/  @P5 STG.E.U16 desc[UR36][R4.64+0xf0], R86 ;  /* 0x0000f05604005986 */ /* 0x0001e8000c101524 */
[----:B------:R0:W-:Y:S02]  /*a510*/  @P2 STG.E.U16 desc[UR36][R12.64+0xf2], R87 ;  /* 0x0000f2570c002986 */ /* 0x0001e4000c101524 */
.L_x_280:
[----:B------:R-:W-:Y:S05]  /*a520*/  BSYNC B0 ;  /* 0x0000000000007941 */ /* 0x000fea0003800000 */
.L_x_28:
[----:B------:R-:W-:Y:S01]  /*a530*/  ULDC UR4, c[0x0][0xc] ;  /* 0x0000030000047ab9 */ /* 0x000fe20000000800 */
[----:B------:R-:W-:Y:S01]  /*a540*/  ULDC UR5, c[0x0][0x10] ;  /* 0x0000040000057ab9 */ /* 0x000fe20000000800 */
[----:B0-----:R-:W0:Y:S01]  /*a550*/  LDC R3, c[0x0][0x14] ;  /* 0x00000500ff037b82 */ /* 0x001e220000000800 */
[----:B------:R-:W-:Y:S01]  /*a560*/  UIMAD.WIDE.U32 UR4, UR4, UR5, URZ ;  /* 0x00000005040472a5 */ /* 0x000fe2000f8e003f */
[----:B------:R-:W-:Y:S01]  /*a570*/  PRMT R0, RZ, 0x7610, R0 ;  /* 0x00007610ff007816 */ /* 0x000fe20000000000 */
[----:B------:R-:W-:Y:S02]  /*a580*/  IMAD.MOV.U32 R153, RZ, RZ, -0x1 ;  /* 0xffffffffff997424 */ /* 0x000fe400078e00ff */
[----:B------:R-:W-:Y:S02]  /*a590*/  IMAD.MOV.U32 R23, RZ, RZ, -0x1 ;  /* 0xffffffffff177424 */ /* 0x000fe400078e00ff */
[----:B0-----:R-:W-:-:S04]  /*a5a0*/  IMAD.WIDE.U32 R16, R3, UR4, R16 ;  /* 0x0000000403107c25 */ /* 0x001fc8000f8e0010 */
[----:B------:R-:W-:Y:S01]  /*a5b0*/  IMAD R3, R3, UR5, RZ ;  /* 0x0000000503037c24 */ /* 0x000fe2000f8e02ff */
[----:B------:R-:W-:Y:S02]  /*a5c0*/  ULDC.64 UR4, c[0x0][0x650] ;  /* 0x0001940000047ab9 */ /* 0x000fe40000000a00 */
[----:B------:R-:W-:Y:S01]  /*a5d0*/  ISETP.GE.U32.AND P0, PT, R16, UR4, PT ;  /* 0x0000000410007c0c */ /* 0x000fe2000bf06070 */
[----:B------:R-:W-:-:S05]  /*a5e0*/  IMAD.IADD R17, R17, 0x1, R3 ;  /* 0x0000000111117824 */ /* 0x000fca00078e0203 */
[----:B------:R-:W-:-:S13]  /*a5f0*/  ISETP.GE.U32.AND.EX P0, PT, R17, UR5, PT, P0 ;  /* 0x0000000511007c0c */ /* 0x000fda000bf06100 */
[----:B------:R-:W-:Y:S05]  /*a600*/  @P0 BRA `(.L_x_281) ;  /* 0x0000000400640947 */ /* 0x000fea0003800000 */
[----:B------:R-:W0:Y:S01]  /*a610*/  S2R R12, SR_CTAID.X ;  /* 0x00000000000c7919 */ /* 0x000e220000002500 */
[----:B-12---:R-:W1:Y:S01]  /*a620*/  LDC.64 R10, c[0x0][0x628] ;  /* 0x00018a00ff0a7b82 */ /* 0x006e620000000a00 */
[----:B------:R-:W-:Y:S01]  /*a630*/  ULDC UR4, c[0x0][0x150] ;  /* 0x0000540000047ab9 */ /* 0x000fe20000000800 */
[----:B------:R-:W-:Y:S01]  /*a640*/  IMAD.MOV.U32 R8, RZ, RZ, R16 ;  /* 0x000000ffff087224 */ /* 0x000fe200078e0010 */
[----:B------:R-:W2:Y:S01]  /*a650*/  S2R R24, SR_CTAID.Y ;  /* 0x0000000000187919 */ /* 0x000ea20000002600 */
[----:B------:R-:W-:-:S04]  /*a660*/  MOV R9, R17 ;  /* 0x0000001100097202 */ /* 0x000fc80000000f00 */
[----:B------:R-:W2:Y:S08]  /*a670*/  LDC R21, c[0x0][0x144] ;  /* 0x00005100ff157b82 */ /* 0x000eb00000000800 */
[----:B------:R-:W2:Y:S08]  /*a680*/  LDC R0, c[0x0][0x630] ;  /* 0x00018c00ff007b82 */ /* 0x000eb00000000800 */
[----:B------:R-:W2:Y:S01]  /*a690*/  LDC.64 R14, c[0x0][0x620] ;  /* 0x00018800ff0e7b82 */ /* 0x000ea20000000a00 */
[----:B-1----:R-:W-:-:S04]  /*a6a0*/  ISETP.NE.U32.AND P0, PT, R10, RZ, PT ;  /* 0x000000ff0a00720c */ /* 0x002fc80003f05070 */
[----:B------:R-:W-:Y:S02]  /*a6b0*/  ISETP.NE.AND.EX P0, PT, R11, RZ, PT, P0 ;  /* 0x000000ff0b00720c */ /* 0x000fe40003f05300 */
[----:B0-----:R-:W-:-:S05]  /*a6c0*/  I2FP.F32.U32 R3, R12 ;  /* 0x0000000c00037245 */ /* 0x001fca0000201000 */
[----:B------:R-:W-:-:S04]  /*a6d0*/  FMUL R3, R3, UR4 ;  /* 0x0000000403037c20 */ /* 0x000fc80008400000 */
[----:B------:R0:W1:Y:S02]  /*a6e0*/  F2I.U32.TRUNC.NTZ R20, R3 ;  /* 0x0000000300147305 */ /* 0x000064000020f000 */
[----:B------:R-:W-:Y:S05]  /*a6f0*/  @!P0 BRA `(.L_x_282) ;  /* 0x0000000000288947 */ /* 0x000fea0003800000 */
[----:B0-----:R-:W0:Y:S02]  /*a700*/  LDC R3, c[0x0][0x634] ;  /* 0x00018d00ff037b82 */ /* 0x001e240000000800 */
        /* <DEDUP_REMOVED lines=9> */
.L_x_282:
[----:B------:R-:W3:Y:S01]  /*a7a0*/  LDC.64 R28, c[0x0][0x640] ;  /* 0x00019000ff1c7b82 */ /* 0x000ee20000000a00 */
[-CC-:B--2---:R-:W-:Y:S01]  /*a7b0*/  SHF.R.U64 R23, R8, R0.reuse, R9.reuse ;  /* 0x0000000008177219 */ /* 0x184fe20000001209 */
[----:B-1----:R-:W-:Y:S01]  /*a7c0*/  IMAD.MOV R20, RZ, RZ, -R20 ;  /* 0x000000ffff147224 */ /* 0x002fe200078e0a14 */
[----:B------:R-:W-:Y:S01]  /*a7d0*/  SHF.R.U32.HI R0, RZ, R0, R9 ;  /* 0x00000000ff007219 */ /* 0x000fe20000011609 */
[----:B------:R-:W-:Y:S01]  /*a7e0*/  ULDC UR4, c[0x0][0x154] ;  /* 0x0000550000047ab9 */ /* 0x000fe20000000800 */
[----:B0-----:R-:W-:Y:S01]  /*a7f0*/  IADD3 R3, P0, RZ, -R23, RZ ;  /* 0x80000017ff037210 */ /* 0x001fe20007f1e0ff */
[----:B------:R-:W-:Y:S02]  /*a800*/  IMAD R21, R21, R20, R12 ;  /* 0x0000001415157224 */ /* 0x000fe400078e020c */
[----:B------:R-:W0:Y:S01]  /*a810*/  LDC R6, c[0x0][0x618] ;  /* 0x00018600ff067b82 */ /* 0x000e220000000800 */
[----:B------:R-:W-:Y:S02]  /*a820*/  IMAD.MOV.U32 R7, RZ, RZ, 0x1 ;  /* 0x00000001ff077424 */ /* 0x000fe400078e00ff */
[----:B------:R-:W-:-:S04]  /*a830*/  IMAD.X R5, RZ, RZ, ~R0, P0 ;  /* 0x000000ffff057224 */ /* 0x000fc800000e0e00 */
[-C--:B------:R-:W-:Y:S01]  /*a840*/  IMAD R0, R5, R14.reuse, RZ ;  /* 0x0000000e05007224 */ /* 0x080fe200078e02ff */
[----:B------:R-:W1:Y:S01]  /*a850*/  LDC R8, c[0x0][0x608] ;  /* 0x00018200ff087b82 */ /* 0x000e620000000800 */
[----:B------:R-:W-:-:S04]  /*a860*/  IMAD.WIDE.U32 R4, R3, R14, R16 ;  /* 0x0000000e03047225 */ /* 0x000fc800078e0010 */
[----:B------:R-:W-:Y:S01]  /*a870*/  IMAD R3, R3, R15, R0 ;  /* 0x0000000f03037224 */ /* 0x000fe200078e0200 */
[----:B------:R-:W-:Y:S02]  /*a880*/  I2FP.F32.U32 R0, R24 ;  /* 0x0000001800007245 */ /* 0x000fe40000201000 */
[----:B------:R-:W2:Y:S01]  /*a890*/  LDC R26, c[0x0][0x658] ;  /* 0x00019600ff1a7b82 */ /* 0x000ea20000000800 */
[----:B------:R-:W-:Y:S01]  /*a8a0*/  IMAD.IADD R3, R5, 0x1, R3 ;  /* 0x0000000105037824 */ /* 0x000fe200078e0203 */
[----:B---3--:R-:W-:Y:S01]  /*a8b0*/  ISETP.NE.U32.AND P0, PT, R28, RZ, PT ;  /* 0x000000ff1c00720c */ /* 0x008fe20003f05070 */
[----:B------:R-:W-:Y:S01]  /*a8c0*/  FMUL R0, R0, UR4 ;  /* 0x0000000400007c20 */ /* 0x000fe20008400000 */
[----:B------:R-:W-:Y:S02]  /*a8d0*/  IMAD.MOV.U32 R5, RZ, RZ, -0x1 ;  /* 0xffffffffff057424 */ /* 0x000fe400078e00ff */
[----:B------:R-:W-:Y:S01]  /*a8e0*/  ISETP.NE.AND.EX P0, PT, R29, RZ, PT, P0 ;  /* 0x000000ff1d00720c */ /* 0x000fe20003f05300 */
[----:B------:R3:W2:Y:S01]  /*a8f0*/  F2I.U32.TRUNC.NTZ R13, R0 ;  /* 0x00000000000d7305 */ /* 0x0006a2000020f000 */
[----:B------:R-:W3:Y:S01]  /*a900*/  LDC R15, c[0x0][0x148] ;  /* 0x00005200ff0f7b82 */ /* 0x000ee20000000800 */
[----:B0-----:R-:W-:-:S02]  /*a910*/  SHF.R.U64 R12, R4, R6, R3 ;  /* 0x00000006040c7219 */ /* 0x001fc40000001203 */
[----:B------:R-:W-:-:S05]  /*a920*/  SHF.R.U32.HI R3, RZ, R6, R3 ;  /* 0x00000006ff037219 */ /* 0x000fca0000011603 */
[----:B------:R-:W0:Y:S01]  /*a930*/  LDC R20, c[0x0][0x600] ;  /* 0x00018000ff147b82 */ /* 0x000e220000000800 */
[-CC-:B-1----:R-:W-:Y:S02]  /*a940*/  SHF.R.U64 R10, R12, R8.reuse, R3.reuse ;  /* 0x000000080c0a7219 */ /* 0x182fe40000001203 */
[----:B------:R-:W-:-:S05]  /*a950*/  SHF.R.U32.HI R3, RZ, R8, R3 ;  /* 0x00000008ff037219 */ /* 0x000fca0000011603 */
[----:B------:R-:W1:Y:S01]  /*a960*/  LDC R27, c[0x0][0x648] ;  /* 0x00019200ff1b7b82 */ /* 0x000e620000000800 */
[-C--:B--2---:R-:W-:Y:S02]  /*a970*/  SHF.L.U32 R4, R5, R26.reuse, RZ ;  /* 0x0000001a05047219 */ /* 0x084fe400000006ff */
[--C-:B------:R-:W-:Y:S02]  /*a980*/  SHF.R.U64 R14, R10, R26, R3.reuse ;  /* 0x0000001a0a0e7219 */ /* 0x100fe40000001203 */
[----:B------:R-:W-:Y:S02]  /*a990*/  LOP3.LUT R25, RZ, R4, RZ, 0x33, !PT ;  /* 0x00000004ff197212 */ /* 0x000fe400078e33ff */
[-C--:B------:R-:W-:Y:S01]  /*a9a0*/  SHF.R.U32.HI R5, RZ, R26.reuse, R3 ;  /* 0x0000001aff057219 */ /* 0x080fe20000011603 */
[----:B------:R-:W2:Y:S01]  /*a9b0*/  LDC R30, c[0x0][0x638] ;  /* 0x00018e00ff1e7b82 */ /* 0x000ea20000000800 */
[----:B------:R-:W-:Y:S02]  /*a9c0*/  SHF.L.U32 R152, R7, R26, RZ ;  /* 0x0000001a07987219 */ /* 0x000fe400000006ff */
[----:B------:R-:W-:-:S05]  /*a9d0*/  MOV R4, R14 ;  /* 0x0000000e00047202 */ /* 0x000fca0000000f00 */
[----:B------:R-:W0:Y:S01]  /*a9e0*/  LDC R31, c[0x0][0x610] ;  /* 0x00018400ff1f7b82 */ /* 0x000e220000000800 */
[----:B------:R-:W-:Y:S05]  /*a9f0*/  @!P0 BRA `(.L_x_283) ;  /* 0x0000000000288947 */ /* 0x000fea0003800000 */
[----:B------:R-:W4:Y:S02]  /*aa00*/  LDC R3, c[0x0][0x64c] ;  /* 0x00019300ff037b82 */ /* 0x000f240000000800 */
[----:B----4-:R-:W-:-:S05]  /*aa10*/  IADD3 R3, P0, R14, R3, RZ ;  /* 0x000000030e037210 */ /* 0x010fca0007f1e0ff */
        /* <DEDUP_REMOVED lines=8> */
.L_x_283:
[----:B------:R-:W-:Y:S01]  /*aaa0*/  ISETP.NE.AND P0, PT, R2, 0x1, PT ;  /* 0x000000010200780c */ /* 0x000fe20003f05270 */
[----:B0-----:R-:W-:Y:S01]  /*aab0*/  VIADD R7, R20, 0xffffffff ;  /* 0xffffffff14077836 */ /* 0x001fe20000000000 */
[----:B-1-3--:R-:W-:Y:S01]  /*aac0*/  SHF.R.U64 R0, R4, R27, R5 ;  /* 0x0000001b04007219 */ /* 0x00afe20000001205 */
[----:B------:R-:W-:Y:S01]  /*aad0*/  IMAD.MOV R13, RZ, RZ, -R13 ;  /* 0x000000ffff0d7224 */ /* 0x000fe200078e0a0d */
[----:B------:R-:W-:Y:S01]  /*aae0*/  LOP3.LUT R5, R10, R25, RZ, 0xc0, !PT ;  /* 0x000000190a057212 */ /* 0x000fe200078ec0ff */
[----:B------:R-:W-:Y:S02]  /*aaf0*/  IMAD.MOV.U32 R4, RZ, RZ, 0x1 ;  /* 0x00000001ff047424 */ /* 0x000fe400078e00ff */
[----:B------:R-:W-:Y:S02]  /*ab00*/  IMAD.MOV R3, RZ, RZ, -R0 ;  /* 0x000000ffff037224 */ /* 0x000fe400078e0a00 */
[----:B------:R-:W-:Y:S01]  /*ab10*/  IMAD R152, R152, R0, R5 ;  /* 0x0000000098987224 */ /* 0x000fe200078e0205 */
[----:B------:R-:W-:Y:S01]  /*ab20*/  LOP3.LUT R5, R12, R7, RZ, 0xc0, !PT ;  /* 0x000000070c057212 */ /* 0x000fe200078ec0ff */
[----:B--2---:R-:W-:-:S02]  /*ab30*/  IMAD R0, R3, R30, R14 ;  /* 0x0000001e03007224 */ /* 0x004fc400078e020e */
[----:B------:R-:W-:Y:S02]  /*ab40*/  @P0 IMAD R21, R15, R13, R24 ;  /* 0x0000000d0f150224 */ /* 0x000fe400078e0218 */
[----:B------:R-:W-:Y:S01]  /*ab50*/  IMAD R3, R0, R20, R5 ;  /* 0x0000001400037224 */ /* 0x000fe200078e0205 */
[----:B------:R-:W-:Y:S01]  /*ab60*/  PRMT R0, R4, 0x7610, R0 ;  /* 0x0000761004007816 */ /* 0x000fe20000000000 */
[----:B------:R-:W-:-:S05]  /*ab70*/  IMAD R152, R152, R31, R21 ;  /* 0x0000001f98987224 */ /* 0x000fca00078e0215 */
[----:B------:R-:W-:Y:S02]  /*ab80*/  SEL R153, R3, R152, !P0 ;  /* 0x0000009803997207 */ /* 0x000fe40004000000 */
[----:B------:R-:W-:-:S07]  /*ab90*/  SEL R152, R152, R3, !P0 ;  /* 0x0000000398987207 */ /* 0x000fce0004000000 */
.L_x_281:
[----:B------:R-:W-:-:S13]  /*aba0*/  LOP3.LUT P0, RZ, R0, 0xff, RZ, 0xc0, !PT ;  /* 0x000000ff00ff7812 */ /* 0x000fda000780c0ff */
[----:B------:R-:W-:Y:S05]  /*abb0*/  @P0 BRA `(.L_x_284) ;  /* 0xffffff6000dc0947 */ /* 0x000fea000383ffff */
[----:B------:R-:W-:Y:S05]  /*abc0*/  EXIT ;  /* 0x000000000000794d */ /* 0x000fea0003800000 */
.L_x_3:
[----:B0-----:R-:W-:Y:S01]  /*abd0*/  ULDC.64 UR4, c[0x0][0x650] ;  /* 0x0001940000047ab9 */ /* 0x001fe20000000a00 */
        /* <DEDUP_REMOVED lines=25> */
.L_x_286:
[--C-:B------:R-:W-:Y:S01]  /*ad70*/  SHF.R.U64 R12, R10, R14, R11.reuse ;  /* 0x0000000e0a0c7219 */ /* 0x100fe2000000120b */
[----:B------:R-:W0:Y:S01]  /*ad80*/  LDC R22, c[0x0][0x618] ;  /* 0x00018600ff167b82 */ /* 0x000e220000000800 */
[----:B------:R-:W-:Y:S01]  /*ad90*/  I2FP.F32.U32 R6, R4 ;  /* 0x0000000400067245 */ /* 0x000fe20000201000 */
[----:B------:R-:W-:Y:S01]  /*ada0*/  ULDC UR4, c[0x0][0x150] ;  /* 0x0000540000047ab9 */ /* 0x000fe20000000800 */
[----:B------:R-:W-:Y:S02]  /*adb0*/  SHF.R.U32.HI R5, RZ, R14, R11 ;  /* 0x0000000eff057219 */ /* 0x000fe4000001160b */
[----:B------:R-:W-:Y:S01]  /*adc0*/  IADD3 R9, P0, RZ, -R12, RZ ;  /* 0x8000000cff097210 */ /* 0x000fe20007f1e0ff */
[----:B------:R-:W-:Y:S01]  /*add0*/  FMUL R11, R6, UR4 ;  /* 0x00000004060b7c20 */ /* 0x000fe20008400000 */
[----:B------:R-:W-:Y:S01]  /*ade0*/  ULDC UR4, c[0x0][0x154] ;  /* 0x0000550000047ab9 */ /* 0x000fe20000000800 */
[----:B------:R-:W1:Y:S02]  /*adf0*/  LDC.64 R24, c[0x0][0x640] ;  /* 0x00019000ff187b82 */ /* 0x000e640000000a00 */
[----:B------:R-:W-:-:S02]  /*ae00*/  IMAD.X R5, RZ, RZ, ~R5, P0 ;  /* 0x000000ffff057224 */ /* 0x000fc400000e0e05 */
[----:B------:R-:W2:Y:S01]  /*ae10*/  F2I.U32.TRUNC.NTZ R11, R11 ;  /* 0x0000000b000b7305 */ /* 0x000ea2000020f000 */
[----:B------:R-:W-:-:S03]  /*ae20*/  IMAD.WIDE.U32 R6, R9, R20, R16 ;  /* 0x0000001409067225 */ /* 0x000fc600078e0010 */
[----:B------:R-:W3:Y:S01]  /*ae30*/  LDC R13, c[0x0][0x144] ;  /* 0x00005100ff0d7b82 */ /* 0x000ee20000000800 */
[----:B------:R-:W-:-:S04]  /*ae40*/  IMAD R8, R5, R20, RZ ;  /* 0x0000001405087224 */ /* 0x000fc800078e02ff */
[----:B------:R-:W-:Y:S02]  /*ae50*/  IMAD R5, R9, R21, R8 ;  /* 0x0000001509057224 */ /* 0x000fe400078e0208 */
[----:B------:R-:W-:Y:S01]  /*ae60*/  IMAD.MOV.U32 R8, RZ, RZ, -0x1 ;  /* 0xffffffffff087424 */ /* 0x000fe200078e00ff */
[----:B------:R-:W4:Y:S01]  /*ae70*/  LDC R14, c[0x0][0x608] ;  /* 0x00018200ff0e7b82 */ /* 0x000f220000000800 */
[----:B------:R-:W-:Y:S01]  /*ae80*/  IMAD.IADD R5, R7, 0x1, R5 ;  /* 0x0000000107057824 */ /* 0x000fe200078e0205 */
[----:B------:R-:W-:-:S04]  /*ae90*/  I2FP.F32.U32 R7, R3 ;  /* 0x0000000300077245 */ /* 0x000fc80000201000 */
[-CC-:B0-----:R-:W-:Y:S01]  /*aea0*/  SHF.R.U64 R10, R6, R22.reuse, R5.reuse ;  /* 0x00000016060a7219 */ /* 0x181fe20000001205 */
[----:B------:R-:W-:Y:S01]  /*aeb0*/  FMUL R7, R7, UR4 ;  /* 0x0000000407077c20 */ /* 0x000fe20008400000 */
[----:B------:R-:W0:Y:S01]  /*aec0*/  LDC R9, c[0x0][0x658] ;  /* 0x00019600ff097b82 */ /* 0x000e220000000800 */
[----:B--2---:R-:W-:Y:S02]  /*aed0*/  IADD3 R6, -R11, RZ, RZ ;  /* 0x000000ff0b067210 */ /* 0x004fe40007ffe1ff */
[----:B-1----:R-:W-:Y:S02]  /*aee0*/  ISETP.NE.U32.AND P0, PT, R24, RZ, PT ;  /* 0x000000ff1800720c */ /* 0x002fe40003f05070 */
[----:B------:R-:W-:Y:S02]  /*aef0*/  SHF.R.U32.HI R5, RZ, R22, R5 ;  /* 0x00000016ff057219 */ /* 0x000fe40000011605 */
[----:B------:R-:W-:Y:S01]  /*af00*/  ISETP.NE.AND.EX P0, PT, R25, RZ, PT, P0 ;  /* 0x000000ff1900720c */ /* 0x000fe20003f05300 */
[----:B------:R-:W1:Y:S01]  /*af10*/  LDC R20, c[0x0][0x148] ;  /* 0x00005200ff147b82 */ /* 0x000e620000000800 */
[----:B---3--:R-:W-:-:S02]  /*af20*/  IMAD R23, R13, R6, R4 ;  /* 0x000000060d177224 */ /* 0x008fc400078e0204 */
[----:B------:R-:W-:-:S05]  /*af30*/  IMAD.MOV.U32 R6, RZ, RZ, 0x1 ;  /* 0x00000001ff067424 */ /* 0x000fca00078e00ff */
[----:B------:R-:W2:Y:S01]  /*af40*/  LDC R21, c[0x0][0x600] ;  /* 0x00018000ff157b82 */ /* 0x000ea20000000800 */
[-CC-:B----4-:R-:W-:Y:S02]  /*af50*/  SHF.R.U64 R13, R10, R14.reuse, R5.reuse ;  /* 0x0000000e0a0d7219 */ /* 0x190fe40000001205 */
[----:B------:R-:W-:Y:S02]  /*af60*/  SHF.R.U32.HI R4, RZ, R14, R5 ;  /* 0x0000000eff047219 */ /* 0x000fe40000011605 */
[----:B------:R3:W4:Y:S03]  /*af70*/  F2I.U32.TRUNC.NTZ R14, R7 ;  /* 0x00000007000e7305 */ /* 0x000726000020f000 */
[----:B------:R-:W1:Y:S01]  /*af80*/  LDC R26, c[0x0][0x648] ;  /* 0x00019200ff1a7b82 */ /* 0x000e620000000800 */
[-C--:B0-----:R-:W-:Y:S02]  /*af90*/  SHF.R.U64 R15, R13, R9.reuse, R4 ;  /* 0x000000090d0f7219 */ /* 0x081fe40000001204 */
[----:B------:R-:W-:-:S02]  /*afa0*/  SHF.L.U32 R8, R8, R9, RZ ;  /* 0x0000000908087219 */ /* 0x000fc400000006ff */
[-C--:B------:R-:W-:Y:S01]  /*afb0*/  SHF.R.U32.HI R5, RZ, R9.reuse, R4 ;  /* 0x00000009ff057219 */ /* 0x080fe20000011604 */
[----:B------:R-:W-:Y:S01]  /*afc0*/  IMAD.MOV.U32 R4, RZ, RZ, R15 ;  /* 0x000000ffff047224 */ /* 0x000fe200078e000f */
[----:B------:R-:W-:Y:S01]  /*afd0*/  SHF.L.U32 R22, R6, R9, RZ ;  /* 0x0000000906167219 */ /* 0x000fe200000006ff */
[----:B------:R-:W0:Y:S01]  /*afe0*/  LDC R27, c[0x0][0x638] ;  /* 0x00018e00ff1b7b82 */ /* 0x000e220000000800 */
[----:B------:R-:W-:-:S07]  /*aff0*/  LOP3.LUT R28, RZ, R8, RZ, 0x33, !PT ;  /* 0x00000008ff1c7212 */ /* 0x000fce00078e33ff */
        /* <DEDUP_REMOVED lines=12> */
.L_x_287:
[----:B------:R-:W-:Y:S01]  /*b0c0*/  ISETP.NE.AND P0, PT, R2, 0x1, PT ;  /* 0x000000010200780c */ /* 0x000fe20003f05270 */
[----:B--2---:R-:W-:Y:S01]  /*b0d0*/  VIADD R7, R21, 0xffffffff ;  /* 0xffffffff15077836 */ /* 0x004fe20000000000 */
[----:B-1----:R-:W-:Y:S01]  /*b0e0*/  SHF.R.U64 R5, R4, R26, R5 ;  /* 0x0000001a04057219 */ /* 0x002fe20000001205 */
[----:B------:R-:W-:Y:S01]  /*b0f0*/  IMAD.MOV R14, RZ, RZ, -R14 ;  /* 0x000000ffff0e7224 */ /* 0x000fe200078e0a0e */
[----:B------:R-:W-:Y:S01]  /*b100*/  LOP3.LUT R4, R13, R28, RZ, 0xc0, !PT ;  /* 0x0000001c0d047212 */ /* 0x000fe200078ec0ff */
[----:B------:R-:W-:Y:S01]  /*b110*/  IMAD.MOV.U32 R8, RZ, RZ, R12 ;  /* 0x000000ffff087224 */ /* 0x000fe200078e000c */
[----:B------:R-:W-:Y:S02]  /*b120*/  IADD3 R6, -R5, RZ, RZ ;  /* 0x000000ff05067210 */ /* 0x000fe40007ffe1ff */
[----:B------:R-:W-:Y:S01]  /*b130*/  LOP3.LUT R10, R10, R7, RZ, 0xc0, !PT ;  /* 0x000000070a0a7212 */ /* 0x000fe200078ec0ff */
[----:B------:R-:W-:-:S04]  /*b140*/  IMAD R4, R22, R5, R4 ;  /* 0x0000000516047224 */ /* 0x000fc800078e0204 */
[----:B------:R-:W-:Y:S02]  /*b150*/  @P0 IMAD R23, R20, R14, R3 ;  /* 0x0000000e14170224 */ /* 0x000fe400078e0203 */
[----:B0-----:R-:W-:Y:S02]  /*b160*/  IMAD R3, R6, R27, R15 ;  /* 0x0000001b06037224 */ /* 0x001fe400078e020f */
[----:B------:R-:W-:Y:S02]  /*b170*/  IMAD R7, R4, R29, R23 ;  /* 0x0000001d04077224 */ /* 0x000fe400078e0217 */
[----:B------:R-:W-:Y:S02]  /*b180*/  IMAD R4, R3, R21, R10 ;  /* 0x0000001503047224 */ /* 0x000fe400078e020a */
[----:B------:R-:W-:-:S03]  /*b190*/  IMAD.MOV.U32 R6, RZ, RZ, 0x1 ;  /* 0x00000001ff067424 */ /* 0x000fc600078e00ff */
[----:B------:R-:W-:Y:S02]  /*b1a0*/  SEL R9, R4, R7, !P0 ;  /* 0x0000000704097207 */ /* 0x000fe40004000000 */
[----:B------:R-:W-:-:S07]  /*b1b0*/  SEL R7, R7, R4, !P0 ;  /* 0x0000000407077207 */ /* 0x000fce0004000000 */
.L_x_285:
[----:B------:R-:W-:-:S08]  /*b1c0*/  NOP ;  /* 0x0000000000007918 */ /* 0x000fd00000000000 */
[----:B------:R-:W0:-:S00]  /*b1d0*/  USETMAXREG.DEALLOC.CTAPOOL 0x28 ;  /* 0x00000028000079c8 */ /* 0x000e0000080e0500 */
[----:B0-----:R-:W-:-:S13]  /*b1e0*/  ISETP.NE.AND P0, PT, R0, RZ, PT ;  /* 0x000000ff0000720c */ /* 0x001fda0003f05270 */
[----:B------:R-:W-:Y:S05]  /*b1f0*/  @P0 EXIT ;  /* 0x000000000000094d */ /* 0x000fea0003800000 */
[----:B------:R-:W-:Y:S01]  /*b200*/  LOP3.LUT P0, RZ, R6, 0xff, RZ, 0xc0, !PT ;  /* 0x000000ff06ff7812 */ /* 0x000fe2000780c0ff */
[----:B------:R-:W-:Y:S02]  /*b210*/  IMAD.MOV.U32 R3, RZ, RZ, 0x1 ;  /* 0x00000001ff037424 */ /* 0x000fe400078e00ff */
[----:B------:R-:W-:-:S10]  /*b220*/  IMAD.MOV.U32 R0, RZ, RZ, RZ ;  /* 0x000000ffff007224 */ /* 0x000fd400078e00ff */
[----:B------:R-:W-:Y:S05]  /*b230*/  @!P0 BRA `(.L_x_288) ;  /* 0x0000000c00348947 */ /* 0x000fea0003800000 */
[----:B------:R-:W0:Y:S01]  /*b240*/  LDC R0, c[0x0][0x28c] ;  /* 0x0000a300ff007b82 */ /* 0x000e220000000800 */
[----:B------:R-:W-:Y:S01]  /*b250*/  ULDC UR5, c[0x0][0x600] ;  /* 0x0001800000057ab9 */ /* 0x000fe20000000800 */
[----:B------:R-:W-:Y:S01]  /*b260*/  ULDC UR4, c[0x0][0xc] ;  /* 0x0000030000047ab9 */ /* 0x000fe20000000800 */
[----:B------:R-:W-:Y:S01]  /*b270*/  UIADD3 UR16, UR5, -0x1, URZ ;  /* 0xffffffff05107890 */ /* 0x000fe2000fffe03f */
[C---:B------:R-:W-:Y:S01]  /*b280*/  LOP3.LUT P2, RZ, R18.reuse, 0x7f, RZ, 0xc0, !PT ;  /* 0x0000007f12ff7812 */ /* 0x040fe2000784c0ff */
[----:B------:R-:W-:Y:S01]  /*b290*/  ULDC UR6, c[0x0][0x658] ;  /* 0x0001960000067ab9 */ /* 0x000fe20000000800 */
[----:B------:R-:W-:Y:S01]  /*b2a0*/  ULDC UR5, c[0x0][0x10] ;  /* 0x0000040000057ab9 */ /* 0x000fe20000000800 */
[----:B------:R-:W-:Y:S01]  /*b2b0*/  UMOV UR7, 0xffffffff ;  /* 0xffffffff00077882 */ /* 0x000fe20000000000 */
[----:B------:R-:W-:Y:S01]  /*b2c0*/  UMOV UR8, 0x1 ;  /* 0x0000000100087882 */ /* 0x000fe20000000000 */
[----:B------:R-:W-:Y:S01]  /*b2d0*/  UIMAD.WIDE.U32 UR4, UR4, UR5, URZ ;  /* 0x00000005040472a5 */ /* 0x000fe2000f8e003f */
[----:B------:R-:W-:Y:S01]  /*b2e0*/  LOP3.LUT P0, RZ, R18, 0x1f, RZ, 0xc0, !PT ;  /* 0x0000001f12ff7812 */ /* 0x000fe2000780c0ff */
[----:B------:R-:W-:Y:S01]  /*b2f0*/  USHF.L.U32 UR7, UR7, UR6, URZ ;  /* 0x0000000607077299 */ /* 0x000fe2000800063f */
[----:B------:R-:W-:Y:S01]  /*b300*/  BSSY B0, `(.L_x_288) ;  /* 0x00000c0000007945 */ /* 0x000fe20003800000 */
[----:B------:R-:W-:Y:S01]  /*b310*/  USHF.L.U32 UR18, UR8, UR6, URZ ;  /* 0x0000000608127299 */ /* 0x000fe2000800063f */
[----:B------:R-:W-:Y:S01]  /*b320*/  IMAD.MOV.U32 R11, RZ, RZ, 0x1 ;  /* 0x00000001ff0b7424 */ /* 0x000fe200078e00ff */
[----:B------:R-:W-:Y:S01]  /*b330*/  LOP3.LUT R18, R19, 0x2, RZ, 0xfc, !PT ;  /* 0x0000000213127812 */ /* 0x000fe200078efcff */
[----:B------:R-:W-:Y:S01]  /*b340*/  ULDC UR6, c[0x0][0x14] ;  /* 0x0000050000067ab9 */ /* 0x000fe20000000800 */
[----:B------:R-:W-:Y:S01]  /*b350*/  PLOP3.LUT P0, PT, P0, P2, PT, 0x8a, 0x0 ;  /* 0x000000000000781c */ /* 0x000fe20000705172 */
[----:B------:R-:W-:-:S02]  /*b360*/  UIMAD.WIDE.U32 UR20, UR4, UR6, URZ ;  /* 0x00000006041472a5 */ /* 0x000fc4000f8e003f */
[----:B------:R-:W-:Y:S02]  /*b370*/  UIMAD UR13, UR5, UR6, URZ ;  /* 0x00000006050d72a4 */ /* 0x000fe4000f8e023f */
[----:B------:R-:W-:Y:S01]  /*b380*/  ULOP3.LUT UR17, URZ, UR7, URZ, 0x33, !UPT ;  /* 0x000000073f117292 */ /* 0x000fe2000f8e333f */
[----:B0-----:R-:W-:Y:S01]  /*b390*/  VIADD R0, R0, 0x3f ;  /* 0x0000003f00007836 */ /* 0x001fe20000000000 */
[----:B------:R-:W-:Y:S01]  /*b3a0*/  UIADD3 UR13, UR21, UR13, URZ ;  /* 0x0000000d150d7290 */ /* 0x000fe2000fffe03f */
[----:B------:R-:W-:-:S03]  /*b3b0*/  ULDC.64 UR22, c[0x0][0x198] ;  /* 0x0000660000167ab9 */ /* 0x000fc60000000a00 */
[----:B------:R-:W-:-:S04]  /*b3c0*/  SHF.R.S32.HI R3, RZ, 0x1f, R0 ;  /* 0x0000001fff037819 */ /* 0x000fc80000011400 */
[----:B------:R-:W-:Y:S01]  /*b3d0*/  LEA.HI R3, R3, R0, RZ, 0x6 ;  /* 0x0000000003037211 */ /* 0x000fe200078f30ff */
[----:B------:R-:W-:-:S03]  /*b3e0*/  IMAD.MOV.U32 R0, RZ, RZ, RZ ;  /* 0x000000ffff007224 */ /* 0x000fc600078e00ff */
[----:B------:R-:W-:Y:S01]  /*b3f0*/  SHF.R.S32.HI R13, RZ, 0x6, R3 ;  /* 0x00000006ff0d7819 */ /* 0x000fe20000011403 */
[----:B------:R-:W-:-:S03]  /*b400*/  IMAD.MOV.U32 R3, RZ, RZ, 0x1 ;  /* 0x00000001ff037424 */ /* 0x000fc600078e00ff */
[----:B------:R-:W-:-:S07]  /*b410*/  IADD3 R10, R13, 0x1, RZ ;  /* 0x000000010d0a7810 */ /* 0x000fce0007ffe0ff */
.L_x_300:
[----:B------:R-:W-:-:S03]  /*b420*/  UMOV UR4, 0xffffffff ;  /* 0xffffffff00047882 */ /* 0x000fc60000000000 */
[----:B------:R-:W-:Y:S05]  /*b430*/  BRA.DIV UR4, `(.L_x_289) ;  /* 0x0000000e04a07947 */ /* 0x000fea000b800000 */
[----:B------:R-:W-:-:S13]  /*b440*/  ELECT P6, URZ, PT ;  /* 0x00000000003f782f */ /* 0x000fda00038c0000 */
.L_x_311:
[----:B------:R-:W0:Y:S01]  /*b450*/  LDC R4, c[0x0][0x28c] ;  /* 0x0000a300ff047b82 */ /* 0x000e220000000800 */
[----:B------:R-:W-:Y:S01]  /*b460*/  BSSY B1, `(.L_x_290) ;  /* 0x0000037000017945 */ /* 0x000fe20003800000 */
[----:B0-----:R-:W-:-:S13]  /*b470*/  ISETP.LT.OR P6, PT, R4, 0x1, !P6 ;  /* 0x000000010400780c */ /* 0x001fda00077c1670 */
[----:B------:R-:W-:Y:S05]  /*b480*/  @P6 BRA `(.L_x_291) ;  /* 0x0000000000d06947 */ /* 0x000fea0003800000 */
[----:B------:R-:W-:Y:S02]  /*b490*/  IMAD.SHL.U32 R14, R9, 0x80, RZ ;  /* 0x00000080090e7824 */ /* 0x000fe400078e00ff */
[----:B------:R-:W-:Y:S02]  /*b4a0*/  IMAD.SHL.U32 R15, R7, 0x100, RZ ;  /* 0x00000100070f7824 */ /* 0x000fe400078e00ff */
[----:B------:R-:W-:Y:S02]  /*b4b0*/  IMAD.MOV.U32 R20, RZ, RZ, RZ ;  /* 0x000000ffff147224 */ /* 0x000fe400078e00ff */
[----:B------:R-:W-:Y:S02]  /*b4c0*/  IMAD.MOV.U32 R4, RZ, RZ, R10 ;  /* 0x000000ffff047224 */ /* 0x000fe400078e000a */
[----:B------:R-:W-:Y:S02]  /*b4d0*/  IMAD.MOV.U32 R5, RZ, RZ, R3 ;  /* 0x000000ffff057224 */ /* 0x000fe400078e0003 */
[----:B------:R-:W-:-:S07]  /*b4e0*/  IMAD.MOV.U32 R6, RZ, RZ, R0 ;  /* 0x000000ffff067224 */ /* 0x000fce00078e0000 */
.L_x_295:
[----:B------:R-:W0:Y:S01]  /*b4f0*/  S2R R12, SR_CgaCtaId ;  /* 0x00000000000c7919 */ /* 0x000e220000008800 */
[----:B------:R-:W-:Y:S01]  /*b500*/  MOV R7, 0x400 ;  /* 0x0000040000077802 */ /* 0x000fe20000000f00 */
[----:B------:R-:W1:Y:S03]  /*b510*/  @!P2 LDC R9, c[0x0][0x500] ;  /* 0x00014000ff09ab82 */ /* 0x000e660000000800 */
[----:B0-----:R-:W-:Y:S02]  /*b520*/  LEA R21, R12, R7, 0x18 ;  /* 0x000000070c157211 */ /* 0x001fe400078ec0ff */
[----:B------:R-:W-:-:S03]  /*b530*/  SHF.L.U32 R7, R5, 0x1f, RZ ;  /* 0x0000001f05077819 */ /* 0x000fc600000006ff */
[----:B------:R-:W-:-:S04]  /*b540*/  IMAD R12, R6, 0x8, R21 ;  /* 0x00000008060c7824 */ /* 0x000fc800078e0215 */
[----:B------:R-:W0:Y:S02]  /*b550*/  SYNCS.PHASECHK.TRANS64.TRYWAIT P1, [R12+URZ+0x20], R7 ;  /* 0x000020070c0075a7 */ /* 0x000e24000802017f */
[----:B01----:R-:W-:Y:S05]  /*b560*/  @!P1 BRA `(.L_x_292) ;  /* 0x0000000c00749947 */ /* 0x003fea0003800000 */
.L_x_312:
[----:B0-----:R-:W-:Y:S01]  /*b570*/  PRMT R7, R18, 0x9910, RZ ;  /* 0x0000991012077816 */ /* 0x001fe200000000ff */
[----:B------:R0:W-:Y:S03]  /*b580*/  @!P2 SYNCS.ARRIVE.TRANS64 RZ, [R12+URZ], R9 ;  /* 0x000000090cffa9a7 */ /* 0x0001e6000800003f */
[----:B------:R-:W-:-:S13]  /*b590*/  ISETP.NE.AND P1, PT, R7, 0x2, PT ;  /* 0x000000020700780c */ /* 0x000fda0003f25270 */
[----:B0-----:R-:W-:Y:S05]  /*b5a0*/  @P1 BRA `(.L_x_293) ;  /* 0x0000000000041947 */ /* 0x001fea0003800000 */
[----:B------:R-:W-:Y:S01]  /*b5b0*/  BPT.TRAP 0x1 ;  /* 0x000000040000795c */ /* 0x000fe20000300000 */
.L_x_293:
[----:B------:R-:W-:Y:S05]  /*b5c0*/  @P0 BRA `(.L_x_294) ;  /* 0x0000000000040947 */ /* 0x000fea0003800000 */
[----:B------:R-:W-:Y:S01]  /*b5d0*/  BPT.TRAP 0x1 ;  /* 0x000000040000795c */ /* 0x000fe20000300000 */
.L_x_294:
[C---:B------:R-:W-:Y:S01]  /*b5e0*/  IMAD R7, R6.reuse, 0x8000, R21 ;  /* 0x0000800006077824 */ /* 0x040fe200078e0215 */
[----:B------:R-:W-:Y:S01]  /*b5f0*/  LEA R21, R6, R21, 0xe ;  /* 0x0000001506157211 */ /* 0x000fe200078e70ff */
[----:B------:R-:W-:Y:S01]  /*b600*/  VIADD R4, R4, 0xffffffff ;  /* 0xffffffff04047836 */ /* 0x000fe20000000000 */
[----:B------:R-:W-:Y:S01]  /*b610*/  R2UR UR9, R12 ;  /* 0x000000000c0972ca */ /* 0x000fe200000e0000 */
[----:B------:R-:W-:Y:S01]  /*b620*/  UIADD3 UR4, UP0, UR22, 0xf0, URZ ;  /* 0x000000f016047890 */ /* 0x000fe2000ff1e03f */
[----:B------:R-:W-:Y:S01]  /*b630*/  R2UR UR5, R7 ;  /* 0x00000000070572ca */ /* 0x000fe200000e0000 */
[----:B------:R-:W-:Y:S01]  /*b640*/  UIADD3 UR24, UP1, UR22, 0x1f0, URZ ;  /* 0x000001f016187890 */ /* 0x000fe2000ff3e03f */
[----:B------:R-:W-:Y:S01]  /*b650*/  R2UR UR8, R21 ;  /* 0x00000000150872ca */ /* 0x000fe200000e0000 */
[----:B------:R-:W-:Y:S01]  /*b660*/  VIADD R6, R6, 0x1 ;  /* 0x0000000106067836 */ /* 0x000fe20000000000 */
[----:B------:R-:W-:Y:S01]  /*b670*/  R2UR UR11, R15 ;  /* 0x000000000f0b72ca */ /* 0x000fe200000e0000 */
[----:B------:R-:W-:Y:S01]  /*b680*/  UIADD3.X UR25, URZ, UR23, URZ, UP1, !UPT ;  /* 0x000000173f197290 */ /* 0x000fe20008ffe43f */
[----:B------:R-:W-:Y:S01]  /*b690*/  R2UR UR10, R20 ;  /* 0x00000000140a72ca */ /* 0x000fe200000e0000 */
[----:B------:R-:W-:Y:S01]  /*b6a0*/  UMOV UR6, 0x0 ;  /* 0x0000000000067882 */ /* 0x000fe20000000000 */
[----:B------:R-:W-:Y:S01]  /*b6b0*/  R2UR UR12, R8 ;  /* 0x00000000080c72ca */ /* 0x000fe200000e0000 */
[----:B------:R-:W-:Y:S01]  /*b6c0*/  UMOV UR7, 0x10000000 ;  /* 0x1000000000077882 */ /* 0x000fe20000000000 */
[----:B------:R-:W-:Y:S01]  /*b6d0*/  R2UR UR19, R14 ;  /* 0x000000000e1372ca */ /* 0x000fe200000e0000 */
[----:B------:R-:W-:Y:S01]  /*b6e0*/  VIADD R20, R20, 0x40 ;  /* 0x0000004014147836 */ /* 0x000fe20000000000 */
[----:B------:R-:W-:Y:S01]  /*b6f0*/  ISETP.GT.AND P3, PT, R4, 0x1, PT ;  /* 0x000000010400780c */ /* 0x000fe20003f64270 */
[----:B------:R-:W-:Y:S01]  /*b700*/  UIADD3 UR14, UR5, 0x100, URZ ;  /* 0x00000100050e7890 */ /* 0x000fe2000fffe03f */
[----:B------:R-:W-:Y:S01]  /*b710*/  ISETP.NE.AND P1, PT, R6, 0x4, PT ;  /* 0x000000040600780c */ /* 0x000fe20003f25270 */
[----:B------:R-:W-:-:S02]  /*b720*/  UIADD3.X UR5, URZ, UR23, URZ, UP0, !UPT ;  /* 0x000000173f057290 */ /* 0x000fc400087fe43f */
[----:B------:R-:W-:Y:S01]  /*b730*/  UIADD3 UR15, UR8, 0x20100, URZ ;  /* 0x00020100080f7890 */ /* 0x000fe2000fffe03f */
[----:B------:R-:W-:Y:S02]  /*b740*/  SEL R12, RZ, 0x1, P1 ;  /* 0x00000001ff0c7807 */ /* 0x000fe40000800000 */
[----:B------:R-:W-:Y:S01]  /*b750*/  UMOV UR8, UR14 ;  /* 0x0000000e00087c82 */ /* 0x000fe20008000000 */
[----:B------:R-:W-:Y:S02]  /*b760*/  SEL R6, R6, RZ, P1 ;  /* 0x000000ff06067207 */ /* 0x000fe40000800000 */
[----:B------:R-:W-:Y:S01]  /*b770*/  LOP3.LUT R5, R5, R12, RZ, 0x3c, !PT ;  /* 0x0000000c05057212 */ /* 0x000fe200078e3cff */
[----:B------:R0:W-:Y:S02]  /*b780*/  UTMALDG.3D [UR8], [UR4], desc[UR6] ;  /* 0x00000608040075b4 */ /* 0x0001e40008011000 */
[----:B0-----:R-:W-:Y:S01]  /*b790*/  UMOV UR8, UR15 ;  /* 0x0000000f00087c82 */ /* 0x001fe20008000000 */
[----:B------:R-:W-:-:S02]  /*b7a0*/  UMOV UR11, UR19 ;  /* 0x00000013000b7c82 */ /* 0x000fc40008000000 */
[----:B------:R0:W-:Y:S02]  /*b7b0*/  UTMALDG.3D [UR8], [UR24], desc[UR6] ;  /* 0x00000608180075b4 */ /* 0x0001e40008011000 */
[----:B0-----:R-:W-:Y:S05]  /*b7c0*/  @P3 BRA `(.L_x_295) ;  /* 0xfffffffc00483947 */ /* 0x001fea000383ffff */
.L_x_291:
[----:B------:R-:W-:Y:S05]  /*b7d0*/  BSYNC B1 ;  /* 0x0000000000017941 */ /* 0x000fea0003800000 */
.L_x_290:
[----:B------:R-:W-:Y:S01]  /*b7e0*/  LOP3.LUT P3, RZ, R11, 0xff, RZ, 0xc0, !PT ;  /* 0x000000ff0bff7812 */ /* 0x000fe2000786c0ff */
[----:B------:R-:W-:Y:S01]  /*b7f0*/  IMAD.IADD R0, R13, 0x1, R0 ;  /* 0x000000010d007824 */ /* 0x000fe200078e0200 */
[----:B------:R-:W-:Y:S01]  /*b800*/  IADD3 R16, P4, R16, UR20, RZ ;  /* 0x0000001410107c10 */ /* 0x000fe2000ff9e0ff */
[----:B------:R-:W-:Y:S01]  /*b810*/  ULDC.64 UR4, c[0x0][0x650] ;  /* 0x0001940000047ab9 */ /* 0x000fe20000000a00 */
[----:B------:R-:W-:Y:S01]  /*b820*/  BSSY B1, `(.L_x_296) ;  /* 0x000006b000017945 */ /* 0x000fe20003800000 */
[----:B------:R-:W-:Y:S01]  /*b830*/  IMAD.MOV.U32 R7, RZ, RZ, -0x1 ;  /* 0xffffffffff077424 */ /* 0x000fe200078e00ff */
[----:B------:R-:W-:Y:S01]  /*b840*/  SHF.R.U32.HI R4, RZ, 0x2, R0 ;  /* 0x00000002ff047819 */ /* 0x000fe20000011600 */
[----:B------:R-:W-:Y:S01]  /*b850*/  IMAD.MOV.U32 R9, RZ, RZ, -0x1 ;  /* 0xffffffffff097424 */ /* 0x000fe200078e00ff */
[----:B------:R-:W-:Y:S01]  /*b860*/  ISETP.GT.U32.AND P1, PT, R0, 0x3, PT ;  /* 0x000000030000780c */ /* 0x000fe20003f24070 */
[----:B------:R-:W-:Y:S01]  /*b870*/  IMAD.MOV.U32 R8, RZ, RZ, -0x1 ;  /* 0xffffffffff087424 */ /* 0x000fe200078e00ff */
[----:B------:R-:W-:-:S02]  /*b880*/  LOP3.LUT R4, R4, 0x1, RZ, 0xc0, !PT ;  /* 0x0000000104047812 */ /* 0x000fc400078ec0ff */
[----:B------:R-:W-:Y:S01]  /*b890*/  ISETP.LT.U32.AND P1, PT, R13, 0x4, P1 ;  /* 0x000000040d00780c */ /* 0x000fe20000f21070 */
[----:B------:R-:W0:Y:S01]  /*b8a0*/  @P3 S2R R6, SR_CgaCtaId ;  /* 0x0000000000063919 */ /* 0x000e220000008800 */
[----:B------:R-:W-:Y:S02]  /*b8b0*/  @P3 MOV R5, 0x400 ;  /* 0x0000040000053802 */ /* 0x000fe40000000f00 */
[----:B------:R-:W-:Y:S02]  /*b8c0*/  IADD3.X R17, R17, UR13, RZ, P4, !PT ;  /* 0x0000000d11117c10 */ /* 0x000fe4000a7fe4ff */
[----:B------:R-:W-:Y:S02]  /*b8d0*/  ISETP.GE.U32.AND P4, PT, R16, UR4, PT ;  /* 0x0000000410007c0c */ /* 0x000fe4000bf86070 */
[----:B------:R-:W-:Y:S02]  /*b8e0*/  LOP3.LUT R0, R0, 0x3, RZ, 0xc0, !PT ;  /* 0x0000000300007812 */ /* 0x000fe400078ec0ff */
[----:B------:R-:W-:-:S02]  /*b8f0*/  PRMT R11, RZ, 0x7610, R11 ;  /* 0x00007610ff0b7816 */ /* 0x000fc4000000000b */
[----:B0-----:R-:W-:-:S04]  /*b900*/  @P3 LEA R5, R6, R5, 0x18 ;  /* 0x0000000506053211 */ /* 0x001fc800078ec0ff */
[----:B------:R0:W-:Y:S01]  /*b910*/  @P3 SYNCS.ARRIVE.TRANS64.A1T0 RZ, [R5+URZ+0x58], RZ ;  /* 0x000058ff05ff39a7 */ /* 0x0001e2000810003f */
[----:B------:R-:W-:Y:S02]  /*b920*/  ISETP.NE.U32.AND P3, PT, R4, 0x1, PT ;  /* 0x000000010400780c */ /* 0x000fe40003f65070 */
[----:B------:R-:W-:Y:S02]  /*b930*/  SEL R4, RZ, 0x1, !P1 ;  /* 0x00000001ff047807 */ /* 0x000fe40004800000 */
[----:B------:R-:W-:Y:S02]  /*b940*/  ISETP.GE.U32.AND.EX P1, PT, R17, UR5, PT, P4 ;  /* 0x0000000511007c0c */ /* 0x000fe4000bf26140 */
[----:B------:R-:W-:-:S04]  /*b950*/  ISETP.GT.U32.AND P3, PT, R13, 0x3, !P3 ;  /* 0x000000030d00780c */ /* 0x000fc80005f64070 */
[----:B0-----:R-:W-:-:S04]  /*b960*/  SEL R5, RZ, 0x1, !P3 ;  /* 0x00000001ff057807 */ /* 0x001fc80005800000 */
[--C-:B------:R-:W-:Y:S02]  /*b970*/  LOP3.LUT R3, R5, R3, R4.reuse, 0x96, !PT ;  /* 0x0000000305037212 */ /* 0x100fe400078e9604 */
[----:B------:R-:W-:Y:S01]  /*b980*/  PRMT R4, RZ, 0x7610, R4 ;  /* 0x00007610ff047816 */ /* 0x000fe20000000004 */
[----:B------:R-:W-:Y:S06]  /*b990*/  @P1 BRA `(.L_x_297) ;  /* 0x00000004004c1947 */ /* 0x000fec0003800000 */
[----:B------:R-:W-:Y:S01]  /*b9a0*/  ULDC.64 UR4, c[0x0][0x628] ;  /* 0x00018a0000047ab9 */ /* 0x000fe20000000a00 */
[----:B------:R-:W0:Y:S01]  /*b9b0*/  S2R R14, SR_CTAID.X ;  /* 0x00000000000e7919 */ /* 0x000e220000002500 */
[----:B------:R-:W-:Y:S01]  /*b9c0*/  ISETP.NE.U32.AND P1, PT, RZ, UR4, PT ;  /* 0x00000004ff007c0c */ /* 0x000fe2000bf25070 */
[----:B------:R-:W-:Y:S01]  /*b9d0*/  ULDC UR7, c[0x0][0x630] ;  /* 0x00018c0000077ab9 */ /* 0x000fe20000000800 */
[----:B------:R-:W-:Y:S01]  /*b9e0*/  IMAD.MOV.U32 R4, RZ, RZ, R16 ;  /* 0x000000ffff047224 */ /* 0x000fe200078e0010 */
[----:B------:R-:W1:Y:S01]  /*b9f0*/  S2R R12, SR_CTAID.Y ;  /* 0x00000000000c7919 */ /* 0x000e620000002600 */
[----:B------:R-:W-:Y:S02]  /*ba00*/  ISETP.NE.AND.EX P1, PT, RZ, UR5, PT, P1 ;  /* 0x00000005ff007c0c */ /* 0x000fe4000bf25310 */
[----:B------:R-:W-:-:S11]  /*ba10*/  MOV R5, R17 ;  /* 0x0000001100057202 */ /* 0x000fd60000000f00 */
[----:B------:R-:W-:Y:S05]  /*ba20*/  @!P1 BRA `(.L_x_298) ;  /* 0x0000000000289947 */ /* 0x000fea0003800000 */
[----:B------:R-:W-:Y:S02]  /*ba30*/  ULDC UR6, c[0x0][0x634] ;  /* 0x00018d0000067ab9 */ /* 0x000fe40000000800 */
[----:B------:R-:W-:-:S05]  /*ba40*/  IADD3 R9, P1, R16, UR6, RZ ;  /* 0x0000000610097c10 */ /* 0x000fca000ff3e0ff */
[----:B------:R-:W-:-:S04]  /*ba50*/  IMAD.X R15, RZ, RZ, R17, P1 ;  /* 0x000000ffff0f7224 */ /* 0x000fc800008e0611 */
[----:B------:R-:W-:-:S04]  /*ba60*/  IMAD.WIDE.U32 R6, R15, UR4, RZ ;  /* 0x000000040f067c25 */ /* 0x000fc8000f8e00ff */
[----:B------:R-:W-:-:S04]  /*ba70*/  IMAD.WIDE.U32 R6, P1, R9, UR5, R6 ;  /* 0x0000000509067c25 */ /* 0x000fc8000f820006 */
[----:B------:R-:W-:-:S04]  /*ba80*/  IMAD.WIDE.U32 R8, R9, UR4, RZ ;  /* 0x0000000409087c25 */ /* 0x000fc8000f8e00ff */
[----:B------:R-:W-:Y:S01]  /*ba90*/  IMAD.X R5, RZ, RZ, RZ, P1 ;  /* 0x000000ffff057224 */ /* 0x000fe200008e06ff */
[----:B------:R-:W-:Y:S01]  /*baa0*/  IADD3 RZ, P1, R9, R6, RZ ;  /* 0x0000000609ff7210 */ /* 0x000fe20007f3e0ff */
[----:B------:R-:W-:-:S04]  /*bab0*/  IMAD.MOV.U32 R4, RZ, RZ, R7 ;  /* 0x000000ffff047224 */ /* 0x000fc800078e0007 */
[----:B------:R-:W-:-:S08]  /*bac0*/  IMAD.WIDE.U32.X R4, R15, UR5, R4, P1 ;  /* 0x000000050f047c25 */ /* 0x000fd000088e0404 */
.L_x_298:
[--C-:B------:R-:W-:Y:S01]  /*bad0*/  SHF.R.U64 R8, R4, UR7, R5.reuse ;  /* 0x0000000704087c19 */ /* 0x100fe20008001205 */
[----:B------:R-:W-:Y:S01]  /*bae0*/  ULDC.64 UR4, c[0x0][0x620] ;  /* 0x0001880000047ab9 */ /* 0x000fe20000000a00 */
[----:B------:R-:W-:Y:S01]  /*baf0*/  SHF.R.U32.HI R4, RZ, UR7, R5 ;  /* 0x00000007ff047c19 */ /* 0x000fe20008011605 */
[----:B------:R-:W2:Y:S01]  /*bb00*/  LDC R25, c[0x0][0x144] ;  /* 0x00005100ff197b82 */ /* 0x000ea20000000800 */
[----:B------:R-:W-:Y:S01]  /*bb10*/  IADD3 R7, P1, RZ, -R8, RZ ;  /* 0x80000008ff077210 */ /* 0x000fe20007f3e0ff */
[----:B------:R-:W-:Y:S01]  /*bb20*/  ULDC.64 UR8, c[0x0][0x640] ;  /* 0x0001900000087ab9 */ /* 0x000fe20000000a00 */
[----:B0-----:R-:W-:Y:S01]  /*bb30*/  I2FP.F32.U32 R9, R14 ;  /* 0x0000000e00097245 */ /* 0x001fe20000201000 */
[----:B------:R-:W-:Y:S02]  /*bb40*/  ULDC UR6, c[0x0][0x608] ;  /* 0x0001820000067ab9 */ /* 0x000fe40000000800 */
[----:B------:R-:W-:Y:S01]  /*bb50*/  IMAD.X R4, RZ, RZ, ~R4, P1 ;  /* 0x000000ffff047224 */ /* 0x000fe200008e0e04 */
[----:B------:R-:W-:Y:S01]  /*bb60*/  ISETP.NE.U32.AND P1, PT, RZ, UR8, PT ;  /* 0x00000008ff007c0c */ /* 0x000fe2000bf25070 */
[----:B------:R-:W0:Y:S02]  /*bb70*/  LDC R21, c[0x0][0x148] ;  /* 0x00005200ff157b82 */ /* 0x000e240000000800 */
[----:B------:R-:W-:Y:S01]  /*bb80*/  IMAD R6, R4, UR4, RZ ;  /* 0x0000000404067c24 */ /* 0x000fe2000f8e02ff */
[----:B------:R-:W-:Y:S01]  /*bb90*/  ISETP.NE.AND.EX P1, PT, RZ, UR9, PT, P1 ;  /* 0x00000009ff007c0c */ /* 0x000fe2000bf25310 */
[----:B------:R-:W-:Y:S01]  /*bba0*/  IMAD.WIDE.U32 R4, R7, UR4, R16 ;  /* 0x0000000407047c25 */ /* 0x000fe2000f8e0010 */
[----:B------:R-:W-:-:S03]  /*bbb0*/  ULDC UR4, c[0x0][0x150] ;  /* 0x0000540000047ab9 */ /* 0x000fc60000000800 */
[----:B------:R-:W-:Y:S02]  /*bbc0*/  IMAD R7, R7, UR5, R6 ;  /* 0x0000000507077c24 */ /* 0x000fe4000f8e0206 */
[----:B------:R-:W-:Y:S01]  /*bbd0*/  FMUL R6, R9, UR4 ;  /* 0x0000000409067c20 */ /* 0x000fe20008400000 */
[----:B------:R-:W-:Y:S01]  /*bbe0*/  ULDC UR4, c[0x0][0x618] ;  /* 0x0001860000047ab9 */ /* 0x000fe20000000800 */
[----:B------:R-:W-:Y:S01]  /*bbf0*/  ULDC UR5, c[0x0][0x154] ;  /* 0x0000550000057ab9 */ /* 0x000fe20000000800 */
[----:B------:R-:W-:-:S03]  /*bc00*/  IMAD.IADD R5, R5, 0x1, R7 ;  /* 0x0000000105057824 */ /* 0x000fc600078e0207 */
[----:B------:R-:W3:Y:S02]  /*bc10*/  F2I.U32.TRUNC.NTZ R6, R6 ;  /* 0x0000000600067305 */ /* 0x000ee4000020f000 */
[----:B------:R-:W-:Y:S02]  /*bc20*/  SHF.R.U64 R9, R4, UR4, R5 ;  /* 0x0000000404097c19 */ /* 0x000fe40008001205 */
[----:B-1----:R-:W-:-:S05]  /*bc30*/  I2FP.F32.U32 R4, R12 ;  /* 0x0000000c00047245 */ /* 0x002fca0000201000 */
[----:B------:R-:W-:Y:S01]  /*bc40*/  FMUL R22, R4, UR5 ;  /* 0x0000000504167c20 */ /* 0x000fe20008400000 */
[----:B------:R-:W-:Y:S01]  /*bc50*/  SHF.R.U32.HI R4, RZ, UR4, R5 ;  /* 0x00000004ff047c19 */ /* 0x000fe20008011605 */
[----:B------:R-:W-:-:S03]  /*bc60*/  ULDC UR4, c[0x0][0x658] ;  /* 0x0001960000047ab9 */ /* 0x000fc60000000800 */
[--C-:B------:R-:W-:Y:S01]  /*bc70*/  SHF.R.U64 R20, R9, UR6, R4.reuse ;  /* 0x0000000609147c19 */ /* 0x100fe20008001204 */
[----:B------:R-:W1:Y:S01]  /*bc80*/  F2I.U32.TRUNC.NTZ R22, R22 ;  /* 0x0000001600167305 */ /* 0x000e62000020f000 */
[----:B------:R-:W-:Y:S01]  /*bc90*/  SHF.R.U32.HI R5, RZ, UR6, R4 ;  /* 0x00000006ff057c19 */ /* 0x000fe20008011604 */
[----:B---3--:R-:W-:-:S03]  /*bca0*/  IMAD.MOV R6, RZ, RZ, -R6 ;  /* 0x000000ffff067224 */ /* 0x008fc600078e0a06 */
[--C-:B------:R-:W-:Y:S01]  /*bcb0*/  SHF.R.U64 R15, R20, UR4, R5.reuse ;  /* 0x00000004140f7c19 */ /* 0x100fe20008001205 */
[----:B--2---:R-:W-:Y:S01]  /*bcc0*/  IMAD R14, R25, R6, R14 ;  /* 0x00000006190e7224 */ /* 0x004fe200078e020e */
[----:B------:R-:W-:-:S03]  /*bcd0*/  SHF.R.U32.HI R23, RZ, UR4, R5 ;  /* 0x00000004ff177c19 */ /* 0x000fc60008011605 */
[----:B------:R-:W-:Y:S02]  /*bce0*/  IMAD.MOV.U32 R4, RZ, RZ, R15 ;  /* 0x000000ffff047224 */ /* 0x000fe400078e000f */
[----:B------:R-:W-:Y:S01]  /*bcf0*/  IMAD.MOV.U32 R5, RZ, RZ, R23 ;  /* 0x000000ffff057224 */ /* 0x000fe200078e0017 */
[----:B-1----:R-:W-:Y:S06]  /*bd00*/  @!P1 BRA `(.L_x_299) ;  /* 0x0000000000289947 */ /* 0x002fec0003800000 */
[----:B------:R-:W-:Y:S02]  /*bd10*/  ULDC UR4, c[0x0][0x64c] ;  /* 0x0001930000047ab9 */ /* 0x000fe40000000800 */
[----:B------:R-:W-:-:S04]  /*bd20*/  IADD3 R5, P1, R15, UR4, RZ ;  /* 0x000000040f057c10 */ /* 0x000fc8000ff3e0ff */
[----:B------:R-:W-:-:S05]  /*bd30*/  IADD3.X R23, RZ, R23, RZ, P1, !PT ;  /* 0x00000017ff177210 */ /* 0x000fca0000ffe4ff */
[----:B------:R-:W-:-:S04]  /*bd40*/  IMAD.WIDE.U32 R6, R23, UR8, RZ ;  /* 0x0000000817067c25 */ /* 0x000fc8000f8e00ff */
[----:B------:R-:W-:-:S04]  /*bd50*/  IMAD.WIDE.U32 R6, P1, R5, UR9, R6 ;  /* 0x0000000905067c25 */ /* 0x000fc8000f820006 */
[----:B------:R-:W-:-:S04]  /*bd60*/  IMAD.WIDE.U32 R4, R5, UR8, RZ ;  /* 0x0000000805047c25 */ /* 0x000fc8000f8e00ff */
[----:B------:R-:W-:Y:S01]  /*bd70*/  IMAD.MOV.U32 R4, RZ, RZ, R7 ;  /* 0x000000ffff047224 */ /* 0x000fe200078e0007 */
[----:B------:R-:W-:Y:S01]  /*bd80*/  IADD3 RZ, P3, R5, R6, RZ ;  /* 0x0000000605ff7210 */ /* 0x000fe20007f7e0ff */
[----:B------:R-:W-:-:S04]  /*bd90*/  IMAD.X R5, RZ, RZ, RZ, P1 ;  /* 0x000000ffff057224 */ /* 0x000fc800008e06ff */
[----:B------:R-:W-:-:S08]  /*bda0*/  IMAD.WIDE.U32.X R4, R23, UR9, R4, P3 ;  /* 0x0000000917047c25 */ /* 0x000fd000098e0404 */
.L_x_299:
[----:B------:R-:W-:Y:S01]  /*bdb0*/  ISETP.NE.AND P1, PT, R2, 0x1, PT ;  /* 0x000000010200780c */ /* 0x000fe20003f25270 */
[----:B------:R-:W-:Y:S01]  /*bdc0*/  ULDC UR4, c[0x0][0x648] ;  /* 0x0001920000047ab9 */ /* 0x000fe20000000800 */
[----:B------:R-:W-:Y:S01]  /*bdd0*/  LOP3.LUT R20, R20, UR17, RZ, 0xc0, !PT ;  /* 0x0000001114147c12 */ /* 0x000fe2000f8ec0ff */
[----:B------:R-:W-:Y:S01]  /*bde0*/  IMAD.MOV R22, RZ, RZ, -R22 ;  /* 0x000000ffff167224 */ /* 0x000fe200078e0a16 */
[----:B------:R-:W-:Y:S01]  /*bdf0*/  SHF.R.U64 R5, R4, UR4, R5 ;  /* 0x0000000404057c19 */ /* 0x000fe20008001205 */
[----:B------:R-:W-:Y:S01]  /*be00*/  ULDC UR4, c[0x0][0x638] ;  /* 0x00018e0000047ab9 */ /* 0x000fe20000000800 */
[----:B------:R-:W-:Y:S01]  /*be10*/  LOP3.LUT R6, R9, UR16, RZ, 0xc0, !PT ;  /* 0x0000001009067c12 */ /* 0x000fe2000f8ec0ff */
[----:B------:R-:W-:Y:S02]  /*be20*/  ULDC UR5, c[0x0][0x610] ;  /* 0x0001840000057ab9 */ /* 0x000fe40000000800 */
[----:B------:R-:W-:Y:S02]  /*be30*/  IMAD.MOV R4, RZ, RZ, -R5 ;  /* 0x000000ffff047224 */ /* 0x000fe400078e0a05 */
[----:B------:R-:W-:-:S02]  /*be40*/  IMAD R5, R5, UR18, R20 ;  /* 0x0000001205057c24 */ /* 0x000fc4000f8e0214 */
[----:B0-----:R-:W-:Y:S02]  /*be50*/  @P1 IMAD R14, R21, R22, R12 ;  /* 0x00000016150e1224 */ /* 0x001fe400078e020c */
[----:B------:R-:W-:Y:S01]  /*be60*/  IMAD R15, R4, UR4, R15 ;  /* 0x00000004040f7c24 */ /* 0x000fe2000f8e020f */
[----:B------:R-:W-:Y:S01]  /*be70*/  ULDC UR4, c[0x0][0x600] ;  /* 0x0001800000047ab9 */ /* 0x000fe20000000800 */
[----:B------:R-:W-:Y:S02]  /*be80*/  IMAD R14, R5, UR5, R14 ;  /* 0x00000005050e7c24 */ /* 0x000fe4000f8e020e */
[----:B------:R-:W-:Y:S02]  /*be90*/  IMAD R15, R15, UR4, R6 ;  /* 0x000000040f0f7c24 */ /* 0x000fe4000f8e0206 */
[----:B------:R-:W-:-:S03]  /*bea0*/  IMAD.MOV.U32 R4, RZ, RZ, 0x1 ;  /* 0x00000001ff047424 */ /* 0x000fc600078e00ff */
[----:B------:R-:W-:Y:S02]  /*beb0*/  SEL R9, R15, R14, !P1 ;  /* 0x0000000e0f097207 */ /* 0x000fe40004800000 */
[----:B------:R-:W-:-:S07]  /*bec0*/  SEL R7, R14, R15, !P1 ;  /* 0x0000000f0e077207 */ /* 0x000fce0004800000 */
.L_x_297:
[----:B------:R-:W-:Y:S05]  /*bed0*/  BSYNC B1 ;  /* 0x0000000000017941 */ /* 0x000fea0003800000 */
.L_x_296:
[----:B------:R-:W-:-:S13]  /*bee0*/  LOP3.LUT P1, RZ, R4, 0xff, RZ, 0xc0, !PT ;  /* 0x000000ff04ff7812 */ /* 0x000fda000782c0ff */
[----:B------:R-:W-:Y:S05]  /*bef0*/  @P1 BRA `(.L_x_300) ;  /* 0xfffffff400481947 */ /* 0x000fea000383ffff */
[----:B------:R-:W-:Y:S05]  /*bf00*/  BSYNC B0 ;  /* 0x0000000000007941 */ /* 0x000fea0003800000 */
.L_x_288:
[----:B------:R-:W-:-:S03]  /*bf10*/  UMOV UR4, 0xffffffff ;  /* 0xffffffff00047882 */ /* 0x000fc60000000000 */
[----:B------:R-:W-:Y:S05]  /*bf20*/  BRA.DIV UR4, `(.L_x_301) ;  /* 0x0000000604187947 */ /* 0x000fea000b800000 */
[----:B------:R-:W-:-:S13]  /*bf30*/  ELECT P6, URZ, PT ;  /* 0x00000000003f782f */ /* 0x000fda00038c0000 */
.L_x_315:
[----:B------:R-:W-:Y:S04]  /*bf40*/  BSSY B0, `(.L_x_302) ;  /* 0x000002b000007945 */ /* 0x000fe80003800000 */
[----:B------:R-:W-:Y:S05]  /*bf50*/  @!P6 BRA `(.L_x_303) ;  /* 0x0000000000a4e947 */ /* 0x000fea0003800000 */
[----:B------:R-:W-:-:S04]  /*bf60*/  LOP3.LUT R19, R19, 0x2, RZ, 0xfc, !PT ;  /* 0x0000000213137812 */ /* 0x000fc800078efcff */
[----:B------:R-:W-:-:S13]  /*bf70*/  ISETP.NE.AND P0, PT, R19, 0x3, PT ;  /* 0x000000031300780c */ /* 0x000fda0003f05270 */
[----:B------:R-:W-:Y:S05]  /*bf80*/  @!P0 BRA `(.L_x_304) ;  /* 0x0000000000048947 */ /* 0x000fea0003800000 */
[----:B------:R-:W-:Y:S01]  /*bf90*/  BPT.TRAP 0x1 ;  /* 0x000000040000795c */ /* 0x000fe20000300000 */
.L_x_304:
[----:B------:R-:W0:Y:S01]  /*bfa0*/  S2R R5, SR_CgaCtaId ;  /* 0x0000000000057919 */ /* 0x000e220000008800 */
[----:B------:R-:W-:Y:S02]  /*bfb0*/  MOV R2, 0x400 ;  /* 0x0000040000027802 */ /* 0x000fe40000000f00 */
[----:B------:R-:W-:Y:S02]  /*bfc0*/  SHF.L.U32 R4, R3, 0x1f, RZ ;  /* 0x0000001f03047819 */ /* 0x000fe400000006ff */
[----:B0-----:R-:W-:-:S05]  /*bfd0*/  LEA R5, R5, R2, 0x18 ;  /* 0x0000000205057211 */ /* 0x001fca00078ec0ff */
[----:B------:R-:W-:-:S04]  /*bfe0*/  VIADD R5, R5, 0x20 ;  /* 0x0000002005057836 */ /* 0x000fc80000000000 */
[C---:B------:R-:W-:Y:S02]  /*bff0*/  IMAD R7, R0.reuse, 0x8, R5 ;  /* 0x0000000800077824 */ /* 0x040fe400078e0205 */
[----:B------:R-:W-:Y:S02]  /*c000*/  VIADD R0, R0, 0x1 ;  /* 0x0000000100007836 */ /* 0x000fe40000000000 */
[----:B------:R-:W0:Y:S03]  /*c010*/  SYNCS.PHASECHK.TRANS64.TRYWAIT P0, [R7+URZ], R4 ;  /* 0x00000004070075a7 */ /* 0x000e26000800017f */
[----:B------:R-:W-:-:S04]  /*c020*/  ISETP.NE.AND P1, PT, R0, 0x4, PT ;  /* 0x000000040000780c */ /* 0x000fc80003f25270 */
[----:B------:R-:W-:Y:S02]  /*c030*/  SEL R2, RZ, 0x1, P1 ;  /* 0x00000001ff027807 */ /* 0x000fe40000800000 */
[----:B------:R-:W-:Y:S02]  /*c040*/  SEL R0, R0, RZ, P1 ;  /* 0x000000ff00007207 */ /* 0x000fe40000800000 */
[----:B------:R-:W-:Y:S02]  /*c050*/  LOP3.LUT R9, R3, R2, RZ, 0x3c, !PT ;  /* 0x0000000203097212 */ /* 0x000fe400078e3cff */
[----:B------:R-:W-:Y:S02]  /*c060*/  LEA R6, R0, R5, 0x3 ;  /* 0x0000000500067211 */ /* 0x000fe400078e18ff */
[----:B------:R-:W-:Y:S01]  /*c070*/  SHF.L.U32 R3, R9, 0x1f, RZ ;  /* 0x0000001f09037819 */ /* 0x000fe200000006ff */
[----:B0-----:R-:W-:Y:S06]  /*c080*/  @!P0 BRA `(.L_x_305) ;  /* 0x0000000000e08947 */ /* 0x001fec0003800000 */
.L_x_316:
[----:B------:R-:W1:Y:S01]  /*c090*/  SYNCS.PHASECHK.TRANS64.TRYWAIT P0, [R6+URZ], R3 ;  /* 0x00000003060075a7 */ /* 0x000e62000800017f */
[----:B------:R-:W-:-:S05]  /*c0a0*/  VIADD R0, R0, 0x1 ;  /* 0x0000000100007836 */ /* 0x000fca0000000000 */
[----:B------:R-:W-:-:S04]  /*c0b0*/  ISETP.NE.AND P1, PT, R0, 0x4, PT ;  /* 0x000000040000780c */ /* 0x000fc80003f25270 */
[----:B------:R-:W-:Y:S02]  /*c0c0*/  SEL R2, RZ, 0x1, P1 ;  /* 0x00000001ff027807 */ /* 0x000fe40000800000 */
[----:B------:R-:W-:Y:S02]  /*c0d0*/  SEL R0, R0, RZ, P1 ;  /* 0x000000ff00007207 */ /* 0x000fe40000800000 */
[----:B------:R-:W-:-:S03]  /*c0e0*/  LOP3.LUT R9, R9, R2, RZ, 0x3c, !PT ;  /* 0x0000000209097212 */ /* 0x000fc600078e3cff */
[----:B0-----:R-:W-:Y:S01]  /*c0f0*/  IMAD R7, R0, 0x8, R5 ;  /* 0x0000000800077824 */ /* 0x001fe200078e0205 */
[----:B------:R-:W-:Y:S01]  /*c100*/  SHF.L.U32 R4, R9, 0x1f, RZ ;  /* 0x0000001f09047819 */ /* 0x000fe200000006ff */
[----:B-1----:R-:W-:Y:S06]  /*c110*/  @!P0 BRA `(.L_x_306) ;  /* 0x0000000000d08947 */ /* 0x002fec0003800000 */
.L_x_317:
[----:B------:R-:W1:Y:S01]  /*c120*/  SYNCS.PHASECHK.TRANS64.TRYWAIT P0, [R7+URZ], R4 ;  /* 0x00000004070075a7 */ /* 0x000e62000800017f */
[----:B------:R-:W-:-:S05]  /*c130*/  VIADD R0, R0, 0x1 ;  /* 0x0000000100007836 */ /* 0x000fca0000000000 */
[----:B------:R-:W-:-:S04]  /*c140*/  ISETP.NE.AND P1, PT, R0, 0x4, PT ;  /* 0x000000040000780c */ /* 0x000fc80003f25270 */
[----:B------:R-:W-:Y:S02]  /*c150*/  SEL R2, RZ, 0x1, P1 ;  /* 0x00000001ff027807 */ /* 0x000fe40000800000 */
[----:B------:R-:W-:Y:S02]  /*c160*/  SEL R0, R0, RZ, P1 ;  /* 0x000000ff00007207 */ /* 0x000fe40000800000 */
[----:B------:R-:W-:Y:S01]  /*c170*/  LOP3.LUT R2, R9, R2, RZ, 0x3c, !PT ;  /* 0x0000000209027212 */ /* 0x000fe200078e3cff */
[----:B-1----:R-:W-:Y:S06]  /*c180*/  @!P0 BRA `(.L_x_307) ;  /* 0x0000000000c88947 */ /* 0x002fec0003800000 */
.L_x_318:
[----:B------:R-:W-:Y:S01]  /*c190*/  IMAD R5, R0, 0x8, R5 ;  /* 0x0000000800057824 */ /* 0x000fe200078e0205 */
[----:B------:R-:W-:-:S07]  /*c1a0*/  SHF.L.U32 R0, R2, 0x1f, RZ ;  /* 0x0000001f02007819 */ /* 0x000fce00000006ff */
.L_x_308:
[----:B--2---:R2:W3:Y:S02]  /*c1b0*/  SYNCS.PHASECHK.TRANS64.TRYWAIT P0, [R5+URZ], R0 ;  /* 0x00000000050075a7 */ /* 0x0044e4000800017f */
[----:B---3--:R-:W-:Y:S05]  /*c1c0*/  @!P0 NANOSLEEP.SYNCS 0x989680 ;  /* 0x009896800000895d */ /* 0x008fea0003900000 */
[----:B------:R-:W3:Y:S02]  /*c1d0*/  @!P0 SYNCS.PHASECHK.TRANS64 P0, [R5+URZ], R0 ;  /* 0x00000000050085a7 */ /* 0x000ee4000800007f */
[----:B---3--:R-:W-:Y:S05]  /*c1e0*/  @!P0 BRA `(.L_x_308) ;  /* 0xfffffffc00f08947 */ /* 0x008fea000383ffff */
.L_x_303:
[----:B------:R-:W-:Y:S05]  /*c1f0*/  BSYNC B0 ;  /* 0x0000000000007941 */ /* 0x000fea0003800000 */
.L_x_302:
[----:B------:R-:W-:Y:S05]  /*c200*/  EXIT ;  /* 0x000000000000794d */ /* 0x000fea0003800000 */
.L_x_17:
[----:B---3--:R3:W4:Y:S02]  /*c210*/  SYNCS.PHASECHK.TRANS64.TRYWAIT P1, [R3+URZ], R0 ;  /* 0x00000000030075a7 */ /* 0x008724000802017f */
[----:B----4-:R-:W-:Y:S05]  /*c220*/  @!P1 NANOSLEEP.SYNCS 0x989680 ;  /* 0x009896800000995d */ /* 0x010fea0003900000 */
[----:B------:R-:W4:Y:S02]  /*c230*/  @!P1 SYNCS.PHASECHK.TRANS64 P1, [R3+URZ], R0 ;  /* 0x00000000030095a7 */ /* 0x000f24000802007f */
[----:B----4-:R-:W-:Y:S05]  /*c240*/  @!P1 BRA `(.L_x_17) ;  /* 0xfffffffc00f09947 */ /* 0x010fea000383ffff */
[----:B------:R-:W-:Y:S05]  /*c250*/  BRA `(.L_x_16) ;  /* 0xffffff4c00ec7947 */ /* 0x000fea000383ffff */
.L_x_22:
[----:B-1----:R-:W-:-:S04]  /*c260*/  IMAD.U32 R4, RZ, RZ, UR8 ;  /* 0x00000008ff047e24 */ /* 0x002fc8000f8e00ff */
[----:B------:R1:W2:Y:S03]  /*c270*/  SYNCS.PHASECHK.TRANS64.TRYWAIT P1, [R4+URZ], R3 ;  /* 0x00000003040075a7 */ /* 0x0002a6000802017f */
[----:B--2---:R-:W-:Y:S05]  /*c280*/  @!P1 NANOSLEEP.SYNCS 0x989680 ;  /* 0x009896800000995d */ /* 0x004fea0003900000 */
[----:B------:R-:W2:Y:S02]  /*c290*/  @!P1 SYNCS.PHASECHK.TRANS64 P1, [R4+URZ], R3 ;  /* 0x00000003040095a7 */ /* 0x000ea4000802007f */
[----:B--2---:R-:W-:Y:S05]  /*c2a0*/  @!P1 BRA `(.L_x_22) ;  /* 0xfffffffc00ec9947 */ /* 0x004fea000383ffff */
[----:B------:R-:W-:Y:S05]  /*c2b0*/  BRA `(.L_x_21) ;  /* 0xffffff54001c7947 */ /* 0x000fea000383ffff */
.L_x_289:
[----:B------:R-:W-:Y:S01]  /*c2c0*/  BSSY B1, `(.L_x_309) ;  /* 0x0000006000017945 */ /* 0x000fe20003800000 */
[----:B------:R-:W-:-:S07]  /*c2d0*/  IMAD.MOV.U32 R15, RZ, RZ, -0x1 ;  /* 0xffffffffff0f7424 */ /* 0x000fce00078e00ff */
[----:B------:R-:W-:Y:S05]  /*c2e0*/  WARPSYNC.COLLECTIVE R15, `(.L_x_310) ;  /* 0x000000000f0c7348 */ /* 0x000fea0003c00000 */
[----:B------:R-:W-:Y:S02]  /*c2f0*/  ELECT P6, UR62, PT ;  /* 0x00000000003e782f */ /* 0x000fe400038c0000 */
[----:B------:R-:W-:Y:S01]  /*c300*/  MOV R14, UR62 ;  /* 0x0000003e000e7c02 */ /* 0x000fe20008000f00 */
[----:B------:R-:W-:Y:S10]  /*c310*/  ENDCOLLECTIVE ;  /* 0x000000000000791b */ /* 0x000ff40003800000 */
.L_x_310:
[----:B------:R-:W-:Y:S05]  /*c320*/  BSYNC B1 ;  /* 0x0000000000017941 */ /* 0x000fea0003800000 */
.L_x_309:
[----:B------:R-:W-:Y:S05]  /*c330*/  BRA `(.L_x_311) ;  /* 0xfffffff000447947 */ /* 0x000fea000383ffff */
.L_x_292:
[----:B0-----:R0:W1:Y:S02]  /*c340*/  SYNCS.PHASECHK.TRANS64.TRYWAIT P1, [R12+URZ+0x20], R7 ;  /* 0x000020070c0075a7 */ /* 0x001064000802017f */
[----:B-1----:R-:W-:Y:S05]  /*c350*/  @!P1 NANOSLEEP.SYNCS 0x989680 ;  /* 0x009896800000995d */ /* 0x002fea0003900000 */
[----:B------:R-:W1:Y:S02]  /*c360*/  @!P1 SYNCS.PHASECHK.TRANS64 P1, [R12+URZ+0x20], R7 ;  /* 0x000020070c0095a7 */ /* 0x000e64000802007f */
[----:B-1----:R-:W-:Y:S05]  /*c370*/  @!P1 BRA `(.L_x_292) ;  /* 0xfffffffc00f09947 */ /* 0x002fea000383ffff */
[----:B------:R-:W-:Y:S05]  /*c380*/  BRA `(.L_x_312) ;  /* 0xfffffff000787947 */ /* 0x000fea000383ffff */
.L_x_301:
[----:B------:R-:W-:Y:S01]  /*c390*/  BSSY B0, `(.L_x_313) ;  /* 0x0000006000007945 */ /* 0x000fe20003800000 */
[----:B------:R-:W-:-:S07]  /*c3a0*/  IMAD.MOV.U32 R15, RZ, RZ, -0x1 ;  /* 0xffffffffff0f7424 */ /* 0x000fce00078e00ff */
[----:B------:R-:W-:Y:S05]  /*c3b0*/  WARPSYNC.COLLECTIVE R15, `(.L_x_314) ;  /* 0x000000000f0c7348 */ /* 0x000fea0003c00000 */
[----:B------:R-:W-:Y:S02]  /*c3c0*/  ELECT P6, UR62, PT ;  /* 0x00000000003e782f */ /* 0x000fe400038c0000 */
[----:B------:R-:W-:Y:S01]  /*c3d0*/  MOV R14, UR62 ;  /* 0x0000003e000e7c02 */ /* 0x000fe20008000f00 */
[----:B------:R-:W-:Y:S10]  /*c3e0*/  ENDCOLLECTIVE ;  /* 0x000000000000791b */ /* 0x000ff40003800000 */
.L_x_314:
[----:B------:R-:W-:Y:S05]  /*c3f0*/  BSYNC B0 ;  /* 0x0000000000007941 */ /* 0x000fea0003800000 */
.L_x_313:
[----:B------:R-:W-:Y:S05]  /*c400*/  BRA `(.L_x_315) ;  /* 0xfffffff800cc7947 */ /* 0x000fea000383ffff */
.L_x_305:
[----:B0-----:R0:W1:Y:S02]  /*c410*/  SYNCS.PHASECHK.TRANS64.TRYWAIT P0, [R7+URZ], R4 ;  /* 0x00000004070075a7 */ /* 0x001064000800017f */
[----:B-1----:R-:W-:Y:S05]  /*c420*/  @!P0 NANOSLEEP.SYNCS 0x989680 ;  /* 0x009896800000895d */ /* 0x002fea0003900000 */
[----:B------:R-:W1:Y:S02]  /*c430*/  @!P0 SYNCS.PHASECHK.TRANS64 P0, [R7+URZ], R4 ;  /* 0x00000004070085a7 */ /* 0x000e64000800007f */
[----:B-1----:R-:W-:Y:S05]  /*c440*/  @!P0 BRA `(.L_x_305) ;  /* 0xfffffffc00f08947 */ /* 0x002fea000383ffff */
[----:B------:R-:W-:Y:S05]  /*c450*/  BRA `(.L_x_316) ;  /* 0xfffffffc000c7947 */ /* 0x000fea000383ffff */
.L_x_306:
[----:B0-----:R0:W1:Y:S02]  /*c460*/  SYNCS.PHASECHK.TRANS64.TRYWAIT P0, [R6+URZ], R3 ;  /* 0x00000003060075a7 */ /* 0x001064000800017f */
[----:B-1----:R-:W-:Y:S05]  /*c470*/  @!P0 NANOSLEEP.SYNCS 0x989680 ;  /* 0x009896800000895d */ /* 0x002fea0003900000 */
[----:B------:R-:W1:Y:S02]  /*c480*/  @!P0 SYNCS.PHASECHK.TRANS64 P0, [R6+URZ], R3 ;  /* 0x00000003060085a7 */ /* 0x000e64000800007f */
[----:B-1----:R-:W-:Y:S05]  /*c490*/  @!P0 BRA `(.L_x_306) ;  /* 0xfffffffc00f08947 */ /* 0x002fea000383ffff */
[----:B------:R-:W-:Y:S05]  /*c4a0*/  BRA `(.L_x_317) ;  /* 0xfffffffc001c7947 */ /* 0x000fea000383ffff */
.L_x_307:
[----:B-1----:R1:W2:Y:S02]  /*c4b0*/  SYNCS.PHASECHK.TRANS64.TRYWAIT P0, [R7+URZ], R4 ;  /* 0x00000004070075a7 */ /* 0x0022a4000800017f */
[----:B--2---:R-:W-:Y:S05]  /*c4c0*/  @!P0 NANOSLEEP.SYNCS 0x989680 ;  /* 0x009896800000895d */ /* 0x004fea0003900000 */
[----:B------:R-:W2:Y:S02]  /*c4d0*/  @!P0 SYNCS.PHASECHK.TRANS64 P0, [R7+URZ], R4 ;  /* 0x00000004070085a7 */ /* 0x000ea4000800007f */
[----:B--2---:R-:W-:Y:S05]  /*c4e0*/  @!P0 BRA `(.L_x_307) ;  /* 0xfffffffc00f08947 */ /* 0x004fea000383ffff */
[----:B------:R-:W-:Y:S05]  /*c4f0*/  BRA `(.L_x_318) ;  /* 0xfffffffc00247947 */ /* 0x000fea000383ffff */
.L_x_319:
[----:B------:R-:W-:-:S00]  /*c500*/  BRA `(.L_x_319) ;  /* 0xfffffffc00fc7947 */ /* 0x000fc0000383ffff */
[----:B------:R-:W-:-:S00]  /*c510*/  NOP ;  /* 0x0000000000007918 */ /* 0x000fc00000000000 */
        /* <DEDUP_REMOVED lines=14> */
.L_x_320:


//--------------------- .nv.global.init           --------------------------
	.section	.nv.global.init,"aw",@progbits
.nv.global.init:
	.type		$str$22,@object
	.size		$str$22,($str$23 - $str$22)
$str$22:
        /*0000*/ 	.byte	0x6b, 0x5f, 0x74, 0x69, 0x6c, 0x65, 0x5f, 0x63, 0x6f, 0x75, 0x6e, 0x74, 0x20, 0x3e, 0x3d, 0x20
        /*0010*/ 	.byte	0x31, 0x00
	.type		$str$23,@object
	.size		$str$23,(__unnamed_1 - $str$23)
$str$23:
        /*0012*/ 	.byte	0x2f, 0x74, 0x6d, 0x70, 0x2f, 0x63, 0x75, 0x74, 0x6c, 0x61, 0x73, 0x73, 0x5f, 0x73, 0x77, 0x65
        /*0022*/ 	.byte	0x65, 0x70, 0x5f, 0x73, 0x72, 0x63, 0x2f, 0x69, 0x6e, 0x63, 0x6c, 0x75, 0x64, 0x65, 0x2f, 0x63
        /*0032*/ 	.byte	0x75, 0x74, 0x6c, 0x61, 0x73, 0x73, 0x2f, 0x67, 0x65, 0x6d, 0x6d, 0x2f, 0x63, 0x6f, 0x6c, 0x6c
        /*0042*/ 	.byte	0x65, 0x63, 0x74, 0x69, 0x76, 0x65, 0x2f, 0x73, 0x6d, 0x39, 0x30, 0x5f, 0x6d, 0x6d, 0x61, 0x5f
        /*0052*/ 	.byte	0x74, 0x6d, 0x61, 0x5f, 0x67, 0x6d, 0x6d, 0x61, 0x5f, 0x73, 0x73, 0x5f, 0x77, 0x61, 0x72, 0x70
        /*0062*/ 	.byte	0x73, 0x70, 0x65, 0x63, 0x69, 0x61, 0x6c, 0x69, 0x7a, 0x65, 0x64, 0x2e, 0x68, 0x70, 0x70, 0x00
	.type		__unnamed_1,@object
	.size		__unnamed_1,(.L_0 - __unnamed_1)
__unnamed_1:
        /*0072*/ 	.byte	0x76, 0x6f, 0x69, 0x64, 0x20, 0x63, 0x75, 0x74, 0x6c, 0x61, 0x73, 0x73, 0x3a, 0x3a, 0x67, 0x65
        /* <DEDUP_REMOVED lines=180> */
        /*0bc2*/ 	.byte	0x6e, 0x74, 0x69, 0x74, 0x79, 0x5d, 0x00
.L_0:


//--------------------- .nv.shared._ZN7cutlass13device_kernelINS_4gemm6kernel13GemmUniversalIN4cute5tupleIJiiiiEEENS1_10collective13CollectiveMmaINS1_34MainloopSm90TmaGmmaWarpSpecializedILi4ENS5_IJNS4_1CILi1EEESB_SB_EEENS1_35KernelTmaWarpSpecializedCooperativeEEENS5_IJNSA_ILi256EEENSA_ILi128EEENSA_ILi64EEEEEENS_10bfloat16_tENS5_IJlSB_lEEESJ_SK_NS4_8TiledMMAINS4_8MMA_AtomIJNS4_4SM904GMMA28MMA_64x128x16_F32BF16BF16_SSILNSO_5MajorE0ELSQ_0ELNSO_7ScaleInE1ELSR_1EEEEEENS4_6LayoutINS5_IJNSA_ILi2EEESB_SB_EEENS5_IJSB_NSA_ILi0EEESX_EEEEENS5_IJNS4_10UnderscoreES10_S10_EEEEENS4_13SM90_TMA_LOADENS4_14ComposedLayoutINS4_7SwizzleILi3ELi4ELi3EEENS4_18smem_ptr_flag_bitsILi16EEENSU_INS5_IJNSA_ILi8EEESH_EEENS5_IJSH_SB_EEEEEEEvNS4_8identityES13_S1D_vS1E_EENS_8epilogue10collective6detail29Sm90TmaWarpSpecializedAdapterINS1H_15DefaultEpilogueISJ_SK_SK_NS1G_6thread17LinearCombinationISJ_Li1EffLNS1L_9ScaleType4KindE0ELNS_15FloatRoundStyleE2ESJ_EENS1_15EpilogueDefaultEEEEEvvEEEEvNT_6ParamsE --------------------------
	.section	.nv.shared._ZN7cutlass13device_kernelINS_4gemm6kernel13GemmUniversalIN4cute5tupleIJiiiiEEENS1_10collective13CollectiveMmaINS1_34MainloopSm90TmaGmmaWarpSpecializedILi4ENS5_IJNS4_1CILi1EEESB_SB_EEENS1_35KernelTmaWarpSpecializedCooperativeEEENS5_IJNSA_ILi256EEENSA_ILi128EEENSA_ILi64EEEEEENS_10bfloat16_tENS5_IJlSB_lEEESJ_SK_NS4_8TiledMMAINS4_8MMA_AtomIJNS4_4SM904GMMA28MMA_64x128x16_F32BF16BF16_SSILNSO_5MajorE0ELSQ_0ELNSO_7ScaleInE1ELSR_1EEEEEENS4_6LayoutINS5_IJNSA_ILi2EEESB_SB_EEENS5_IJSB_NSA_ILi0EEESX_EEEEENS5_IJNS4_10UnderscoreES10_S10_EEEEENS4_13SM90_TMA_LOADENS4_14ComposedLayoutINS4_7SwizzleILi3ELi4ELi3EEENS4_18smem_ptr_flag_bitsILi16EEENSU_INS5_IJNSA_ILi8EEESH_EEENS5_IJSH_SB_EEEEEEEvNS4_8identityES13_S1D_vS1E_EENS_8epilogue10collective6detail29Sm90TmaWarpSpecializedAdapterINS1H_15DefaultEpilogueISJ_SK_SK_NS1G_6thread17LinearCombinationISJ_Li1EffLNS1L_9ScaleType4KindE0ELNS_15FloatRoundStyleE2ESJ_EENS1_15EpilogueDefaultEEEEEvvEEEEvNT_6ParamsE,"aw",@nobits
	.sectionflags	@""
	.align	16
	.zero		1024


//--------------------- .nv.shared.reserved.0     --------------------------
	.section	.nv.shared.reserved.0,"aw",@nobits
	.weak		__nv_reservedSMEM_offset_0_alias
	.size		__nv_reservedSMEM_offset_0_alias, 0, 0
	.other		__nv_reservedSMEM_offset_0_alias,@"STO_CUDA_RESERVED_SHARED STV_DEFAULT"
__nv_reservedSMEM_offset_0_alias:
	.zero		0


//--------------------- .nv.global                --------------------------
	.section	.nv.global,"aw",@nobits
.nv.global:
	.type		_ZN40_INTERNAL_cfeba8a7_4_k_cu_26fa7807_254614cute1_E,@object
	.size		_ZN40_INTERNAL_cfeba8a7_4_k_cu_26fa7807_254614cute1_E,(_ZN40_INTERNAL_cfeba8a7_4_k_cu_26fa7807_254614cuda3std3__45__cpo6cbeginE - _ZN40_INTERNAL_cfeba8a7_4_k_cu_26fa7807_254614cute1_E)
_ZN40_INTERNAL_cfeba8a7_4_k_cu_26fa7807_254614cute1_E:
	.zero		1
	.type		_ZN40_INTERNAL_cfeba8a7_4_k_cu_26fa7807_254614cuda3std3__45__cpo6cbeginE,@object
	.size		_ZN40_INTERNAL_cfeba8a7_4_k_cu_26fa7807_254614cuda3std3__45__cpo6cbeginE,(_ZN40_INTERNAL_cfeba8a7_4_k_cu_26fa7807_254614cuda3std3__48in_placeE - _ZN40_INTERNAL_cfeba8a7_4_k_cu_26fa7807_254614cuda3std3__45__cpo6cbeginE)
_ZN40_INTERNAL_cfeba8a7_4_k_cu_26fa7807_254614cuda3std3__45__cpo6cbeginE:
	.zero		1
	.type		_ZN40_INTERNAL_cfeba8a7_4_k_cu_26fa7807_254614cuda3std3__48in_placeE,@object
	.size		_ZN40_INTERNAL_cfeba8a7_4_k_cu_26fa7807_254614cuda3std3__48in_placeE,(_ZN40_INTERNAL_cfeba8a7_4_k_cu_26fa7807_254614cuda3std6ranges3__45__cpo9iter_moveE - _ZN40_INTERNAL_cfeba8a7_4_k_cu_26fa7807_254614cuda3std3__48in_placeE)
_ZN40_INTERNAL_cfeba8a7_4_k_cu_26fa7807_254614cuda3std3__48in_placeE:
	.zero		1
	.type		_ZN40_INTERNAL_cfeba8a7_4_k_cu_26fa7807_254614cuda3std6ranges3__45__cpo9iter_moveE,@object
	.size		_ZN40_INTERNAL_cfeba8a7_4_k_cu_26fa7807_254614cuda3std6ranges3__45__cpo9iter_moveE,(_ZN40_INTERNAL_cfeba8a7_4_k_cu_26fa7807_254614cuda3std3__45__cpo5beginE - _ZN40_INTERNAL_cfeba8a7_4_k_cu_26fa7807_254614cuda3std6ranges3__45__cpo9iter_moveE)
_ZN40_INTERNAL_cfeba8a7_4_k_cu_26fa7807_254614cuda3std6ranges3__45__cpo9iter_moveE:
	.zero		1
	.type		_ZN40_INTERNAL_cfeba8a7_4_k_cu_26fa7807_254614cuda3std3__45__cpo5beginE,@object
	.size		_ZN40_INTERNAL_cfeba8a7_4_k_cu_26fa7807_254614cuda3std3__45__cpo5beginE,(_ZN40_INTERNAL_cfeba8a7_4_k_cu_26fa7807_254614cuda3std3__442_GLOBAL__N__cfeba8a7_4_k_cu_26fa7807_254616ignoreE - _ZN40_INTERNAL_cfeba8a7_4_k_cu_26fa7807_254614cuda3std3__45__cpo5beginE)
_ZN40_INTERNAL_cfeba8a7_4_k_cu_26fa7807_254614cuda3std3__45__cpo5beginE:
	.zero		1
	.type		_ZN40_INTERNAL_cfeba8a7_4_k_cu_26fa7807_254614cuda3std3__442_GLOBAL__N__cfeba8a7_4_k_cu_26fa7807_254616ignoreE,@object
	.size		_ZN40_INTERNAL_cfeba8a7_4_k_cu_26fa7807_254614cuda3std3__442_GLOBAL__N__cfeba8a7_4_k_cu_26fa7807_254616ignoreE,(_ZN40_INTERNAL_cfeba8a7_4_k_cu_26fa7807_254614cute7productE - _ZN40_INTERNAL_cfeba8a7_4_k_cu_26fa7807_254614cuda3std3__442_GLOBAL__N__cfeba8a7_4_k_cu_26fa7807_254616ignoreE)
_ZN40_INTERNAL_cfeba8a7_4_k_cu_26fa7807_254614cuda3std3__442_GLOBAL__N__cfeba8a7_4_k_cu_26fa7807_254616ignoreE:
	.zero		1
	.type		_ZN40_INTERNAL_cfeba8a7_4_k_cu_26fa7807_254614cute7productE,@object
	.size		_ZN40_INTERNAL_cfeba8a7_4_k_cu_26fa7807_254614cute7productE,(_ZN40_INTERNAL_cfeba8a7_4_k_cu_26fa7807_254614cuda3std3__45__cpo3endE - _ZN40_INTERNAL_cfeba8a7_4_k_cu_26fa7807_254614cute7productE)
_ZN40_INTERNAL_cfeba8a7_4_k_cu_26fa7807_254614cute7productE:
	.zero		1
	.type		_ZN40_INTERNAL_cfeba8a7_4_k_cu_26fa7807_254614cuda3std3__45__cpo3endE,@object
	.size		_ZN40_INTERNAL_cfeba8a7_4_k_cu_26fa7807_254614cuda3std3__45__cpo3endE,(_ZN40_INTERNAL_cfeba8a7_4_k_cu_26fa7807_254614cuda3std3__419piecewise_constructE - _ZN40_INTERNAL_cfeba8a7_4_k_cu_26fa7807_254614cuda3std3__45__cpo3endE)
_ZN40_INTERNAL_cfeba8a7_4_k_cu_26fa7807_254614cuda3std3__45__cpo3endE:
	.zero		1
	.type		_ZN40_INTERNAL_cfeba8a7_4_k_cu_26fa7807_254614cuda3std3__419piecewise_constructE,@object
	.size		_ZN40_INTERNAL_cfeba8a7_4_k_cu_26fa7807_254614cuda3std3__419piecewise_constructE,(_ZN40_INTERNAL_cfeba8a7_4_k_cu_26fa7807_254614cuda3std3__45__cpo4cendE - _ZN40_INTERNAL_cfeba8a7_4_k_cu_26fa7807_254614cuda3std3__419piecewise_constructE)
_ZN40_INTERNAL_cfeba8a7_4_k_cu_26fa7807_254614cuda3std3__419piecewise_constructE:
	.zero		1
	.type		_ZN40_INTERNAL_cfeba8a7_4_k_cu_26fa7807_254614cuda3std3__45__cpo4cendE,@object
	.size		_ZN40_INTERNAL_cfeba8a7_4_k_cu_26fa7807_254614cuda3std3__45__cpo4cendE,(_ZN40_INTERNAL_cfeba8a7_4_k_cu_26fa7807_254614cuda3std6ranges3__45__cpo4swapE - _ZN40_INTERNAL_cfeba8a7_4_k_cu_26fa7807_254614cuda3std3__45__cpo4cendE)
_ZN40_INTERNAL_cfeba8a7_4_k_cu_26fa7807_254614cuda3std3__45__cpo4cendE:
	.zero		1
	.type		_ZN40_INTERNAL_cfeba8a7_4_k_cu_26fa7807_254614cuda3std6ranges3__45__cpo4swapE,@object
	.size		_ZN40_INTERNAL_cfeba8a7_4_k_cu_26fa7807_254614cuda3std6ranges3__45__cpo4swapE,(.L_8 - _ZN40_INTERNAL_cfeba8a7_4_k_cu_26fa7807_254614cuda3std6ranges3__45__cpo4swapE)
_ZN40_INTERNAL_cfeba8a7_4_k_cu_26fa7807_254614cuda3std6ranges3__45__cpo4swapE:
	.zero		1
.L_8:


//--------------------- .nv.constant0._ZN7cutlass13device_kernelINS_4gemm6kernel13GemmUniversalIN4cute5tupleIJiiiiEEENS1_10collective13CollectiveMmaINS1_34MainloopSm90TmaGmmaWarpSpecializedILi4ENS5_IJNS4_1CILi1EEESB_SB_EEENS1_35KernelTmaWarpSpecializedCooperativeEEENS5_IJNSA_ILi256EEENSA_ILi128EEENSA_ILi64EEEEEENS_10bfloat16_tENS5_IJlSB_lEEESJ_SK_NS4_8TiledMMAINS4_8MMA_AtomIJNS4_4SM904GMMA28MMA_64x128x16_F32BF16BF16_SSILNSO_5MajorE0ELSQ_0ELNSO_7ScaleInE1ELSR_1EEEEEENS4_6LayoutINS5_IJNSA_ILi2EEESB_SB_EEENS5_IJSB_NSA_ILi0EEESX_EEEEENS5_IJNS4_10UnderscoreES10_S10_EEEEENS4_13SM90_TMA_LOADENS4_14ComposedLayoutINS4_7SwizzleILi3ELi4ELi3EEENS4_18smem_ptr_flag_bitsILi16EEENSU_INS5_IJNSA_ILi8EEESH_EEENS5_IJSH_SB_EEEEEEEvNS4_8identityES13_S1D_vS1E_EENS_8epilogue10collective6detail29Sm90TmaWarpSpecializedAdapterINS1H_15DefaultEpilogueISJ_SK_SK_NS1G_6thread17LinearCombinationISJ_Li1EffLNS1L_9ScaleType4KindE0ELNS_15FloatRoundStyleE2ESJ_EENS1_15EpilogueDefaultEEEEEvvEEEEvNT_6ParamsE --------------------------
	.section	.nv.constant0._ZN7cutlass13device_kernelINS_4gemm6kernel13GemmUniversalIN4cute5tupleIJiiiiEEENS1_10collective13CollectiveMmaINS1_34MainloopSm90TmaGmmaWarpSpecializedILi4ENS5_IJNS4_1CILi1EEESB_SB_EEENS1_35KernelTmaWarpSpecializedCooperativeEEENS5_IJNSA_ILi256EEENSA_ILi128EEENSA_ILi64EEEEEENS_10bfloat16_tENS5_IJlSB_lEEESJ_SK_NS4_8TiledMMAINS4_8MMA_AtomIJNS4_4SM904GMMA28MMA_64x128x16_F32BF16BF16_SSILNSO_5MajorE0ELSQ_0ELNSO_7ScaleInE1ELSR_1EEEEEENS4_6LayoutINS5_IJNSA_ILi2EEESB_SB_EEENS5_IJSB_NSA_ILi0EEESX_EEEEENS5_IJNS4_10UnderscoreES10_S10_EEEEENS4_13SM90_TMA_LOADENS4_14ComposedLayoutINS4_7SwizzleILi3ELi4ELi3EEENS4_18smem_ptr_flag_bitsILi16EEENSU_INS5_IJNSA_ILi8EEESH_EEENS5_IJSH_SB_EEEEEEEvNS4_8identityES13_S1D_vS1E_EENS_8epilogue10collective6detail29Sm90TmaWarpSpecializedAdapterINS1H_15DefaultEpilogueISJ_SK_SK_NS1G_6thread17LinearCombinationISJ_Li1EffLNS1L_9ScaleType4KindE0ELNS_15FloatRoundStyleE2ESJ_EENS1_15EpilogueDefaultEEEEEvvEEEEvNT_6ParamsE,"a",@progbits
	.sectionflags	@""
	.align	4
.nv.constant0._ZN7cutlass13device_kernelINS_4gemm6kernel13GemmUniversalIN4cute5tupleIJiiiiEEENS1_10collective13CollectiveMmaINS1_34MainloopSm90TmaGmmaWarpSpecializedILi4ENS5_IJNS4_1CILi1EEESB_SB_EEENS1_35KernelTmaWarpSpecializedCooperativeEEENS5_IJNSA_ILi256EEENSA_ILi128EEENSA_ILi64EEEEEENS_10bfloat16_tENS5_IJlSB_lEEESJ_SK_NS4_8TiledMMAINS4_8MMA_AtomIJNS4_4SM904GMMA28MMA_64x128x16_F32BF16BF16_SSILNSO_5MajorE0ELSQ_0ELNSO_7ScaleInE1ELSR_1EEEEEENS4_6LayoutINS5_IJNSA_ILi2EEESB_SB_EEENS5_IJSB_NSA_ILi0EEESX_EEEEENS5_IJNS4_10UnderscoreES10_S10_EEEEENS4_13SM90_TMA_LOADENS4_14ComposedLayoutINS4_7SwizzleILi3ELi4ELi3EEENS4_18smem_ptr_flag_bitsILi16EEENSU_INS5_IJNSA_ILi8EEESH_EEENS5_IJSH_SB_EEEEEEEvNS4_8identityES13_S1D_vS1E_EENS_8epilogue10collective6detail29Sm90TmaWarpSpecializedAdapterINS1H_15DefaultEpilogueISJ_SK_SK_NS1G_6thread17LinearCombinationISJ_Li1EffLNS1L_9ScaleType4KindE0ELNS_15FloatRoundStyleE2ESJ_EENS1_15EpilogueDefaultEEEEEvvEEEEvNT_6ParamsE:
	.zero		1664


//--------------------- SYMBOLS --------------------------

	.type		.nv.reservedSmem.offset0,@object
	.size		.nv.reservedSmem.offset0,0x4
	.type		__assertfail,@function
